	.target	sm_90a

	.elftype	@"ET_EXEC"


//--------------------- .note.nv.tkinfo           --------------------------
	.section	.note.nv.tkinfo,"",@"SHT_NOTE"
	.sectionflags	@"SHF_NOTE_NV_TKINFO"
	.tkinfo
        /*0018*/ 	.word	0x00000002
        /*0030*/ 	.string	""
        /*0030*/ 	.string	"ptxas"
        /*0030*/ 	.string	"Cuda compilation tools, release 13.0, V13.0.88"
        /*0030*/ 	.string	"Build cuda_13.0.r13.0/compiler.36424714_0"
        /*0030*/ 	.string	"-arch sm_90a -m 64 "



//--------------------- .note.nv.cuinfo           --------------------------
	.section	.note.nv.cuinfo,"",@"SHT_NOTE"
	.sectionflags	@"SHF_NOTE_NV_CUINFO"
        /*0018*/ 	.short	0x0002
        /*001a*/ 	.short	0x005a
        /*001c*/ 	.short	0x0082
	.zero		2


//--------------------- .nv.info                  --------------------------
	.section	.nv.info,"",@"SHT_CUDA_INFO"
	.align	4


	//----- nvinfo : EIATTR_REGCOUNT
	.align		4
        /*0000*/ 	.byte	0x04, 0x2f
        /*0002*/ 	.short	(.L_15 - .L_14)
	.align		4
.L_14:
        /*0004*/ 	.word	index@(_ZN7cutlass13device_kernelINS_4gemm6kernel13GemmUniversalIN4cute5tupleIJiiiiEEENS1_10collective13CollectiveMmaINS1_34MainloopSm90TmaGmmaWarpSpecializedILi18ENS5_IJNS4_1CILi1EEESB_SB_EEENS1_32KernelTmaWarpSpecializedPingpongEEENS5_IJNSA_ILi64EEENSA_ILi128EEENSA_ILi32EEEEEENS_6half_tENS5_IJlSB_lEEESJ_NS5_IJSB_llEEENS4_8TiledMMAINS4_8MMA_AtomIJNS4_4SM904GMMA26MMA_64x128x16_F32F16F16_SSILNSP_5MajorE0ELSR_1ELNSP_7ScaleInE1ELSS_1EEEEEENS4_6LayoutISC_NS5_IJNSA_ILi0EEESW_SW_EEEEENS5_IJNS4_10UnderscoreESZ_SZ_EEEEENS4_13SM90_TMA_LOADENS4_14ComposedLayoutINS4_7SwizzleILi2ELi4ELi3EEENS4_18smem_ptr_flag_bitsILi16EEENSV_INS5_IJNSA_ILi8EEESH_EEENS5_IJSH_SB_EEEEEEEvNS4_8identityES12_NS13_INS14_ILi3ELi4ELi3EEES17_NSV_INS5_IJSF_S18_EEENS5_IJSB_SF_EEEEEEEvS1D_EENS_8epilogue10collective6detail29Sm90TmaWarpSpecializedAdapterINS1L_15DefaultEpilogueISJ_SK_SK_NS1K_6thread17LinearCombinationISJ_Li1EffLNS1P_9ScaleType4KindE0ELNS_15FloatRoundStyleE2ESJ_EENS1_15EpilogueDefaultEEEEEvvEEEEvNT_6ParamsE)
        /*0008*/ 	.word	0x000000a8


	//----- nvinfo : EIATTR_FRAME_SIZE
	.align		4
.L_15:
        /*000c*/ 	.byte	0x04, 0x11
        /*000e*/ 	.short	(.L_17 - .L_16)
	.align		4
.L_16:
        /*0010*/ 	.word	index@(_ZN7cutlass13device_kernelINS_4gemm6kernel13GemmUniversalIN4cute5tupleIJiiiiEEENS1_10collective13CollectiveMmaINS1_34MainloopSm90TmaGmmaWarpSpecializedILi18ENS5_IJNS4_1CILi1EEESB_SB_EEENS1_32KernelTmaWarpSpecializedPingpongEEENS5_IJNSA_ILi64EEENSA_ILi128EEENSA_ILi32EEEEEENS_6half_tENS5_IJlSB_lEEESJ_NS5_IJSB_llEEENS4_8TiledMMAINS4_8MMA_AtomIJNS4_4SM904GMMA26MMA_64x128x16_F32F16F16_SSILNSP_5MajorE0ELSR_1ELNSP_7ScaleInE1ELSS_1EEEEEENS4_6LayoutISC_NS5_IJNSA_ILi0EEESW_SW_EEEEENS5_IJNS4_10UnderscoreESZ_SZ_EEEEENS4_13SM90_TMA_LOADENS4_14ComposedLayoutINS4_7SwizzleILi2ELi4ELi3EEENS4_18smem_ptr_flag_bitsILi16EEENSV_INS5_IJNSA_ILi8EEESH_EEENS5_IJSH_SB_EEEEEEEvNS4_8identityES12_NS13_INS14_ILi3ELi4ELi3EEES17_NSV_INS5_IJSF_S18_EEENS5_IJSB_SF_EEEEEEEvS1D_EENS_8epilogue10collective6detail29Sm90TmaWarpSpecializedAdapterINS1L_15DefaultEpilogueISJ_SK_SK_NS1K_6thread17LinearCombinationISJ_Li1EffLNS1P_9ScaleType4KindE0ELNS_15FloatRoundStyleE2ESJ_EENS1_15EpilogueDefaultEEEEEvvEEEEvNT_6ParamsE)
        /*0014*/ 	.word	0x00000008


	//----- nvinfo : EIATTR_MIN_STACK_SIZE
	.align		4
.L_17:
        /*0018*/ 	.byte	0x04, 0x12
        /*001a*/ 	.short	(.L_19 - .L_18)
	.align		4
.L_18:
        /*001c*/ 	.word	index@(_ZN7cutlass13device_kernelINS_4gemm6kernel13GemmUniversalIN4cute5tupleIJiiiiEEENS1_10collective13CollectiveMmaINS1_34MainloopSm90TmaGmmaWarpSpecializedILi18ENS5_IJNS4_1CILi1EEESB_SB_EEENS1_32KernelTmaWarpSpecializedPingpongEEENS5_IJNSA_ILi64EEENSA_ILi128EEENSA_ILi32EEEEEENS_6half_tENS5_IJlSB_lEEESJ_NS5_IJSB_llEEENS4_8TiledMMAINS4_8MMA_AtomIJNS4_4SM904GMMA26MMA_64x128x16_F32F16F16_SSILNSP_5MajorE0ELSR_1ELNSP_7ScaleInE1ELSS_1EEEEEENS4_6LayoutISC_NS5_IJNSA_ILi0EEESW_SW_EEEEENS5_IJNS4_10UnderscoreESZ_SZ_EEEEENS4_13SM90_TMA_LOADENS4_14ComposedLayoutINS4_7SwizzleILi2ELi4ELi3EEENS4_18smem_ptr_flag_bitsILi16EEENSV_INS5_IJNSA_ILi8EEESH_EEENS5_IJSH_SB_EEEEEEEvNS4_8identityES12_NS13_INS14_ILi3ELi4ELi3EEES17_NSV_INS5_IJSF_S18_EEENS5_IJSB_SF_EEEEEEEvS1D_EENS_8epilogue10collective6detail29Sm90TmaWarpSpecializedAdapterINS1L_15DefaultEpilogueISJ_SK_SK_NS1K_6thread17LinearCombinationISJ_Li1EffLNS1P_9ScaleType4KindE0ELNS_15FloatRoundStyleE2ESJ_EENS1_15EpilogueDefaultEEEEEvvEEEEvNT_6ParamsE)
        /*0020*/ 	.word	0x00000008
.L_19:


//--------------------- .nv.compat                --------------------------
	.section	.nv.compat,"",@"SHT_CUDA_COMPAT_INFO"
	.align	4
        /*0000*/ 	.byte	0x02, 0x09, 0x01, 0x00, 0x02, 0x02, 0x04, 0x00, 0x02, 0x05, 0x05, 0x00, 0x03, 0x07, 0x01, 0x01
        /*0010*/ 	.byte	0x02, 0x03, 0x01, 0x00, 0x02, 0x06, 0x01, 0x00, 0x04, 0x0b, 0x08, 0x00, 0x00, 0x00, 0x00, 0x00
        /*0020*/ 	.byte	0x00, 0x00, 0x00, 0x00


//--------------------- .nv.info._ZN7cutlass13device_kernelINS_4gemm6kernel13GemmUniversalIN4cute5tupleIJiiiiEEENS1_10collective13CollectiveMmaINS1_34MainloopSm90TmaGmmaWarpSpecializedILi18ENS5_IJNS4_1CILi1EEESB_SB_EEENS1_32KernelTmaWarpSpecializedPingpongEEENS5_IJNSA_ILi64EEENSA_ILi128EEENSA_ILi32EEEEEENS_6half_tENS5_IJlSB_lEEESJ_NS5_IJSB_llEEENS4_8TiledMMAINS4_8MMA_AtomIJNS4_4SM904GMMA26MMA_64x128x16_F32F16F16_SSILNSP_5MajorE0ELSR_1ELNSP_7ScaleInE1ELSS_1EEEEEENS4_6LayoutISC_NS5_IJNSA_ILi0EEESW_SW_EEEEENS5_IJNS4_10UnderscoreESZ_SZ_EEEEENS4_13SM90_TMA_LOADENS4_14ComposedLayoutINS4_7SwizzleILi2ELi4ELi3EEENS4_18smem_ptr_flag_bitsILi16EEENSV_INS5_IJNSA_ILi8EEESH_EEENS5_IJSH_SB_EEEEEEEvNS4_8identityES12_NS13_INS14_ILi3ELi4ELi3EEES17_NSV_INS5_IJSF_S18_EEENS5_IJSB_SF_EEEEEEEvS1D_EENS_8epilogue10collective6detail29Sm90TmaWarpSpecializedAdapterINS1L_15DefaultEpilogueISJ_SK_SK_NS1K_6thread17LinearCombinationISJ_Li1EffLNS1P_9ScaleType4KindE0ELNS_15FloatRoundStyleE2ESJ_EENS1_15EpilogueDefaultEEEEEvvEEEEvNT_6ParamsE --------------------------
	.section	.nv.info._ZN7cutlass13device_kernelINS_4gemm6kernel13GemmUniversalIN4cute5tupleIJiiiiEEENS1_10collective13CollectiveMmaINS1_34MainloopSm90TmaGmmaWarpSpecializedILi18ENS5_IJNS4_1CILi1EEESB_SB_EEENS1_32KernelTmaWarpSpecializedPingpongEEENS5_IJNSA_ILi64EEENSA_ILi128EEENSA_ILi32EEEEEENS_6half_tENS5_IJlSB_lEEESJ_NS5_IJSB_llEEENS4_8TiledMMAINS4_8MMA_AtomIJNS4_4SM904GMMA26MMA_64x128x16_F32F16F16_SSILNSP_5MajorE0ELSR_1ELNSP_7ScaleInE1ELSS_1EEEEEENS4_6LayoutISC_NS5_IJNSA_ILi0EEESW_SW_EEEEENS5_IJNS4_10UnderscoreESZ_SZ_EEEEENS4_13SM90_TMA_LOADENS4_14ComposedLayoutINS4_7SwizzleILi2ELi4ELi3EEENS4_18smem_ptr_flag_bitsILi16EEENSV_INS5_IJNSA_ILi8EEESH_EEENS5_IJSH_SB_EEEEEEEvNS4_8identityES12_NS13_INS14_ILi3ELi4ELi3EEES17_NSV_INS5_IJSF_S18_EEENS5_IJSB_SF_EEEEEEEvS1D_EENS_8epilogue10collective6detail29Sm90TmaWarpSpecializedAdapterINS1L_15DefaultEpilogueISJ_SK_SK_NS1K_6thread17LinearCombinationISJ_Li1EffLNS1P_9ScaleType4KindE0ELNS_15FloatRoundStyleE2ESJ_EENS1_15EpilogueDefaultEEEEEvvEEEEvNT_6ParamsE,"",@"SHT_CUDA_INFO"
	.sectionflags	@""
	.align	4


	//----- nvinfo : EIATTR_CUDA_API_VERSION
	.align		4
        /*0000*/ 	.byte	0x04, 0x37
        /*0002*/ 	.short	(.L_21 - .L_20)
.L_20:
        /*0004*/ 	.word	0x00000082


	//----- nvinfo : EIATTR_KPARAM_INFO
	.align		4
.L_21:
        /*0008*/ 	.byte	0x04, 0x17
        /*000a*/ 	.short	(.L_23 - .L_22)
.L_22:
        /*000c*/ 	.word	0x00000000
        /*0010*/ 	.short	0x0000
        /*0012*/ 	.short	0x0070
        /*0014*/ 	.byte	0x00, 0xf0, 0x01, 0x10


	//----- nvinfo : EIATTR_SPARSE_MMA_MASK
	.align		4
.L_23:
        /*0018*/ 	.byte	0x03, 0x50
        /*001a*/ 	.short	0x0000


	//----- nvinfo : EIATTR_MAXREG_COUNT
	.align		4
        /*001c*/ 	.byte	0x03, 0x1b
        /*001e*/ 	.short	0x00a8


	//----- nvinfo : EIATTR_NUM_BARRIERS
	.align		4
        /*0020*/ 	.byte	0x02, 0x4c
        /*0022*/ 	.byte	0x01
	.zero		1


	//----- nvinfo : EIATTR_EXTERNS
	.align		4
        /*0024*/ 	.byte	0x04, 0x0f
        /*0026*/ 	.short	(.L_25 - .L_24)


	//   ....[0]....
	.align		4
.L_24:
        /*0028*/ 	.word	index@(__assertfail)


	//----- nvinfo : EIATTR_ANNOTATIONS
	.align		4
.L_25:
        /*002c*/ 	.byte	0x04, 0x55
        /*002e*/ 	.short	(.L_27 - .L_26)


	//   ....[0]....
.L_26:
        /*0030*/ 	.word	0x00000001
        /*0034*/ 	.byte	0xc0, 0x0c, 0x00, 0x00, 0x01, 0x00, 0x00, 0x00, 0xe0, 0x60, 0x00, 0x00, 0x01, 0x00, 0x00, 0x00
        /*0044*/ 	.byte	0x70, 0x6d, 0x00, 0x00


	//----- nvinfo : EIATTR_MERCURY_ISA_VERSION
	.align		4
.L_27:
        /*0048*/ 	.byte	0x03, 0x5f
        /*004a*/ 	.short	0x0101


	//----- nvinfo : EIATTR_INT_WARP_WIDE_INSTR_OFFSETS
	.align		4
        /*004c*/ 	.byte	0x04, 0x31
        /*004e*/ 	.short	(.L_29 - .L_28)


	//   ....[0]....
.L_28:
        /*0050*/ 	.word	0x000005d0


	//   ....[1]....
        /*0054*/ 	.word	0x000005f0


	//   ....[2]....
        /*0058*/ 	.word	0x00000670


	//   ....[3]....
        /*005c*/ 	.word	0x00000680


	//   ....[4]....
        /*0060*/ 	.word	0x00000690


	//   ....[5]....
        /*0064*/ 	.word	0x000006b0


	//   ....[6]....
        /*0068*/ 	.word	0x00000740


	//   ....[7]....
        /*006c*/ 	.word	0x00000760


	//----- nvinfo : EIATTR_COOP_GROUP_MASK_REGIDS
	.align		4
.L_29:
        /*0070*/ 	.byte	0x04, 0x29
        /*0072*/ 	.short	(.L_31 - .L_30)


	//   ....[0]....
.L_30:
        /*0074*/ 	.word	0xffffffff


	//   ....[1]....
        /*0078*/ 	.word	0xffffffff


	//   ....[2]....
        /*007c*/ 	.word	0xffffffff


	//   ....[3]....
        /*0080*/ 	.word	0xffffffff


	//   ....[4]....
        /*0084*/ 	.word	0xffffffff


	//   ....[5]....
        /*0088*/ 	.word	0xffffffff


	//----- nvinfo : EIATTR_COOP_GROUP_INSTR_OFFSETS
	.align		4
.L_31:
        /*008c*/ 	.byte	0x04, 0x28
        /*008e*/ 	.short	(.L_33 - .L_32)


	//   ....[0]....
.L_32:
        /*0090*/ 	.word	0x00000070


	//   ....[1]....
        /*0094*/ 	.word	0x00000080


	//   ....[2]....
        /*0098*/ 	.word	0x00000140


	//   ....[3]....
        /*009c*/ 	.word	0x000004c0


	//   ....[4]....
        /*00a0*/ 	.word	0x00000500


	//   ....[5]....
        /*00a4*/ 	.word	0x00000550


	//----- nvinfo : EIATTR_REG_RECONFIG
	.align		4
.L_33:
        /*00a8*/ 	.byte	0x01, 0x54
	.zero		2


	//----- nvinfo : EIATTR_SYSCALL_OFFSETS
	.align		4
        /*00ac*/ 	.byte	0x04, 0x46
        /*00ae*/ 	.short	(.L_35 - .L_34)


	//   ....[0]....
.L_34:
        /*00b0*/ 	.word	0x000017f0


	//----- nvinfo : EIATTR_MBARRIER_INSTR_OFFSETS
	.align		4
.L_35:
        /*00b4*/ 	.byte	0x04, 0x39
        /*00b6*/ 	.short	(.L_37 - .L_36)


	//   ....[0]....
.L_36:
        /*00b8*/ 	.word	0x00000260
        /*00bc*/ 	.word	0x000000ff
        /*00c0*/ 	.word	0x00000000
        /*00c4*/ 	.short	0x0100
        /*00c6*/ 	.byte	0x08
	.zero		1


	//   ....[1]....
        /*00c8*/ 	.word	0x00000270
        /*00cc*/ 	.word	0x000000ff
        /*00d0*/ 	.word	0x00000090
        /*00d4*/ 	.short	0x0100
        /*00d6*/ 	.byte	0x08
	.zero		1


	//   ....[2]....
        /*00d8*/ 	.word	0x00000280
        /*00dc*/ 	.word	0x000000ff
        /*00e0*/ 	.word	0x00000008
        /*00e4*/ 	.short	0x0100
        /*00e6*/ 	.byte	0x08
	.zero		1


	//   ....[3]....
        /*00e8*/ 	.word	0x00000290
        /*00ec*/ 	.word	0x000000ff
        /*00f0*/ 	.word	0x00000098
        /*00f4*/ 	.short	0x0100
        /*00f6*/ 	.byte	0x08
	.zero		1


	//   ....[4]....
        /*00f8*/ 	.word	0x000002a0
        /*00fc*/ 	.word	0x000000ff
        /*0100*/ 	.word	0x00000010
        /*0104*/ 	.short	0x0100
        /*0106*/ 	.byte	0x08
	.zero		1


	//   ....[5]....
        /*0108*/ 	.word	0x000002b0
        /*010c*/ 	.word	0x000000ff
        /*0110*/ 	.word	0x000000a0
        /*0114*/ 	.short	0x0100
        /*0116*/ 	.byte	0x08
	.zero		1


	//   ....[6]....
        /*0118*/ 	.word	0x000002c0
        /*011c*/ 	.word	0x000000ff
        /*0120*/ 	.word	0x00000018
        /*0124*/ 	.short	0x0100
        /*0126*/ 	.byte	0x08
	.zero		1


	//   ....[7]....
        /*0128*/ 	.word	0x000002d0
        /*012c*/ 	.word	0x000000ff
        /*0130*/ 	.word	0x000000a8
        /*0134*/ 	.short	0x0100
        /*0136*/ 	.byte	0x08
	.zero		1


	//   ....[8]....
        /*0138*/ 	.word	0x000002e0
        /*013c*/ 	.word	0x000000ff
        /*0140*/ 	.word	0x00000020
        /*0144*/ 	.short	0x0100
        /*0146*/ 	.byte	0x08
	.zero		1


	//   ....[9]....
        /*0148*/ 	.word	0x000002f0
        /*014c*/ 	.word	0x000000ff
        /*0150*/ 	.word	0x000000b0
        /*0154*/ 	.short	0x0100
        /*0156*/ 	.byte	0x08
	.zero		1


	//   ....[10]....
        /*0158*/ 	.word	0x00000300
        /*015c*/ 	.word	0x000000ff
        /*0160*/ 	.word	0x00000028
        /*0164*/ 	.short	0x0100
        /*0166*/ 	.byte	0x08
	.zero		1


	//   ....[11]....
        /*0168*/ 	.word	0x00000310
        /*016c*/ 	.word	0x000000ff
        /*0170*/ 	.word	0x000000b8
        /*0174*/ 	.short	0x0100
        /*0176*/ 	.byte	0x08
	.zero		1


	//   ....[12]....
        /*0178*/ 	.word	0x00000320
        /*017c*/ 	.word	0x000000ff
        /*0180*/ 	.word	0x00000030
        /*0184*/ 	.short	0x0100
        /*0186*/ 	.byte	0x08
	.zero		1


	//   ....[13]....
        /*0188*/ 	.word	0x00000330
        /*018c*/ 	.word	0x000000ff
        /*0190*/ 	.word	0x000000c0
        /*0194*/ 	.short	0x0100
        /*0196*/ 	.byte	0x08
	.zero		1


	//   ....[14]....
        /*0198*/ 	.word	0x00000340
        /*019c*/ 	.word	0x000000ff
        /*01a0*/ 	.word	0x00000038
        /*01a4*/ 	.short	0x0100
        /*01a6*/ 	.byte	0x08
	.zero		1


	//   ....[15]....
        /*01a8*/ 	.word	0x00000350
        /*01ac*/ 	.word	0x000000ff
        /*01b0*/ 	.word	0x000000c8
        /*01b4*/ 	.short	0x0100
        /*01b6*/ 	.byte	0x08
	.zero		1


	//   ....[16]....
        /*01b8*/ 	.word	0x00000360
        /*01bc*/ 	.word	0x000000ff
        /*01c0*/ 	.word	0x00000040
        /*01c4*/ 	.short	0x0100
        /*01c6*/ 	.byte	0x08
	.zero		1


	//   ....[17]....
        /*01c8*/ 	.word	0x00000370
        /*01cc*/ 	.word	0x000000ff
        /*01d0*/ 	.word	0x000000d0
        /*01d4*/ 	.short	0x0100
        /*01d6*/ 	.byte	0x08
	.zero		1


	//   ....[18]....
        /*01d8*/ 	.word	0x00000380
        /*01dc*/ 	.word	0x000000ff
        /*01e0*/ 	.word	0x00000048
        /*01e4*/ 	.short	0x0100
        /*01e6*/ 	.byte	0x08
	.zero		1


	//   ....[19]....
        /*01e8*/ 	.word	0x00000390
        /*01ec*/ 	.word	0x000000ff
        /*01f0*/ 	.word	0x000000d8
        /*01f4*/ 	.short	0x0100
        /*01f6*/ 	.byte	0x08
	.zero		1


	//   ....[20]....
        /*01f8*/ 	.word	0x000003a0
        /*01fc*/ 	.word	0x000000ff
        /*0200*/ 	.word	0x00000050
        /*0204*/ 	.short	0x0100
        /*0206*/ 	.byte	0x08
	.zero		1


	//   ....[21]....
        /*0208*/ 	.word	0x000003b0
        /*020c*/ 	.word	0x000000ff
        /*0210*/ 	.word	0x000000e0
        /*0214*/ 	.short	0x0100
        /*0216*/ 	.byte	0x08
	.zero		1


	//   ....[22]....
        /*0218*/ 	.word	0x000003c0
        /*021c*/ 	.word	0x000000ff
        /*0220*/ 	.word	0x00000058
        /*0224*/ 	.short	0x0100
        /*0226*/ 	.byte	0x08
	.zero		1


	//   ....[23]....
        /*0228*/ 	.word	0x000003d0
        /*022c*/ 	.word	0x000000ff
        /*0230*/ 	.word	0x000000e8
        /*0234*/ 	.short	0x0100
        /*0236*/ 	.byte	0x08
	.zero		1


	//   ....[24]....
        /*0238*/ 	.word	0x000003e0
        /*023c*/ 	.word	0x000000ff
        /*0240*/ 	.word	0x00000060
        /*0244*/ 	.short	0x0100
        /*0246*/ 	.byte	0x08
	.zero		1


	//   ....[25]....
        /*0248*/ 	.word	0x000003f0
        /*024c*/ 	.word	0x000000ff
        /*0250*/ 	.word	0x000000f0
        /*0254*/ 	.short	0x0100
        /*0256*/ 	.byte	0x08
	.zero		1


	//   ....[26]....
        /*0258*/ 	.word	0x00000400
        /*025c*/ 	.word	0x000000ff
        /*0260*/ 	.word	0x00000068
        /*0264*/ 	.short	0x0100
        /*0266*/ 	.byte	0x08
	.zero		1


	//   ....[27]....
        /*0268*/ 	.word	0x00000410
        /*026c*/ 	.word	0x000000ff
        /*0270*/ 	.word	0x000000f8
        /*0274*/ 	.short	0x0100
        /*0276*/ 	.byte	0x08
	.zero		1


	//   ....[28]....
        /*0278*/ 	.word	0x00000420
        /*027c*/ 	.word	0x000000ff
        /*0280*/ 	.word	0x00000070
        /*0284*/ 	.short	0x0100
        /*0286*/ 	.byte	0x08
	.zero		1


	//   ....[29]....
        /*0288*/ 	.word	0x00000430
        /*028c*/ 	.word	0x000000ff
        /*0290*/ 	.word	0x00000100
        /*0294*/ 	.short	0x0100
        /*0296*/ 	.byte	0x08
	.zero		1


	//   ....[30]....
        /*0298*/ 	.word	0x00000440
        /*029c*/ 	.word	0x000000ff
        /*02a0*/ 	.word	0x00000078
        /*02a4*/ 	.short	0x0100
        /*02a6*/ 	.byte	0x08
	.zero		1


	//   ....[31]....
        /*02a8*/ 	.word	0x00000450
        /*02ac*/ 	.word	0x000000ff
        /*02b0*/ 	.word	0x00000108
        /*02b4*/ 	.short	0x0100
        /*02b6*/ 	.byte	0x08
	.zero		1


	//   ....[32]....
        /*02b8*/ 	.word	0x00000460
        /*02bc*/ 	.word	0x000000ff
        /*02c0*/ 	.word	0x00000080
        /*02c4*/ 	.short	0x0100
        /*02c6*/ 	.byte	0x08
	.zero		1


	//   ....[33]....
        /*02c8*/ 	.word	0x00000470
        /*02cc*/ 	.word	0x000000ff
        /*02d0*/ 	.word	0x00000110
        /*02d4*/ 	.short	0x0100
        /*02d6*/ 	.byte	0x08
	.zero		1


	//   ....[34]....
        /*02d8*/ 	.word	0x00000480
        /*02dc*/ 	.word	0x000000ff
        /*02e0*/ 	.word	0x00000088
        /*02e4*/ 	.short	0x0100
        /*02e6*/ 	.byte	0x08
	.zero		1


	//   ....[35]....
        /*02e8*/ 	.word	0x00000490
        /*02ec*/ 	.word	0x000000ff
        /*02f0*/ 	.word	0x00000118
        /*02f4*/ 	.short	0x0100
        /*02f6*/ 	.byte	0x08
	.zero		1


	//   ....[36]....
        /*02f8*/ 	.word	0x000007a0
        /*02fc*/ 	.word	0x000000ff
        /*0300*/ 	.word	0x00000150
        /*0304*/ 	.short	0x0100
        /*0306*/ 	.byte	0x08
	.zero		1


	//   ....[37]....
        /*0308*/ 	.word	0x00000810
        /*030c*/ 	.word	0x000000ff
        /*0310*/ 	.word	0x00000158
        /*0314*/ 	.short	0x0100
        /*0316*/ 	.byte	0x08
	.zero		1


	//   ....[38]....
        /*0318*/ 	.word	0x00000830
        /*031c*/ 	.word	0x000000ff
        /*0320*/ 	.word	0x00000130
        /*0324*/ 	.short	0x0100
        /*0326*/ 	.byte	0x09
	.zero		1


	//   ....[39]....
        /*0328*/ 	.word	0x00000840
        /*032c*/ 	.word	0x000000ff
        /*0330*/ 	.word	0x00000138
        /*0334*/ 	.short	0x0100
        /*0336*/ 	.byte	0x09
	.zero		1


	//   ....[40]....
        /*0338*/ 	.word	0x00000850
        /*033c*/ 	.word	0x000000ff
        /*0340*/ 	.word	0x00000140
        /*0344*/ 	.short	0x0100
        /*0346*/ 	.byte	0x09
	.zero		1


	//   ....[41]....
        /*0348*/ 	.word	0x00000860
        /*034c*/ 	.word	0x000000ff
        /*0350*/ 	.word	0x00000148
        /*0354*/ 	.short	0x0100
        /*0356*/ 	.byte	0x09
	.zero		1


	//   ....[42]....
        /*0358*/ 	.word	0x000016d0
        /*035c*/ 	.word	0x0000005d
        /*0360*/ 	.word	0x00000000
        /*0364*/ 	.short	0x010a
        /*0366*/ 	.byte	0x2a
	.zero		1


	//   ....[43]....
        /*0368*/ 	.word	0x00001870
        /*036c*/ 	.word	0x00000003
        /*0370*/ 	.word	0x00000000
        /*0374*/ 	.short	0x010a
        /*0376*/ 	.byte	0x3f
	.zero		1


	//   ....[44]....
        /*0378*/ 	.word	0x000018b0
        /*037c*/ 	.word	0x00000003
        /*0380*/ 	.word	0x00000000
        /*0384*/ 	.short	0x010a
        /*0386*/ 	.byte	0x3f
	.zero		1


	//   ....[45]....
        /*0388*/ 	.word	0x00001ab0
        /*038c*/ 	.word	0x000000ff
        /*0390*/ 	.word	0x00000000
        /*0394*/ 	.short	0x010a
        /*0396*/ 	.byte	0x04
	.zero		1


	//   ....[46]....
        /*0398*/ 	.word	0x00001af0
        /*039c*/ 	.word	0x000000ff
        /*03a0*/ 	.word	0x00000000
        /*03a4*/ 	.short	0x010a
        /*03a6*/ 	.byte	0x04
	.zero		1


	//   ....[47]....
        /*03a8*/ 	.word	0x00001c50
        /*03ac*/ 	.word	0x000000ff
        /*03b0*/ 	.word	0x00000000
        /*03b4*/ 	.short	0x0101
        /*03b6*/ 	.byte	0x04
	.zero		1


	//   ....[48]....
        /*03b8*/ 	.word	0x00001d40
        /*03bc*/ 	.word	0x0000005e
        /*03c0*/ 	.word	0x00000000
        /*03c4*/ 	.short	0x0101
        /*03c6*/ 	.byte	0x2f
	.zero		1


	//   ....[49]....
        /*03c8*/ 	.word	0x00001e10
        /*03cc*/ 	.word	0x000000ff
        /*03d0*/ 	.word	0x00000000
        /*03d4*/ 	.short	0x0101
        /*03d6*/ 	.byte	0x06
	.zero		1


	//   ....[50]....
        /*03d8*/ 	.word	0x00001ec0
        /*03dc*/ 	.word	0x0000005d
        /*03e0*/ 	.word	0x00000010
        /*03e4*/ 	.short	0x010a
        /*03e6*/ 	.byte	0x2a
	.zero		1


	//   ....[51]....
        /*03e8*/ 	.word	0x00006100
        /*03ec*/ 	.word	0x00000060
        /*03f0*/ 	.word	0x00000000
        /*03f4*/ 	.short	0x0101
        /*03f6*/ 	.byte	0x2f
	.zero		1


	//   ....[52]....
        /*03f8*/ 	.word	0x00006a80
        /*03fc*/ 	.word	0x0000000a
        /*0400*/ 	.word	0x00000090
        /*0404*/ 	.short	0x010a
        /*0406*/ 	.byte	0x3f
	.zero		1


	//   ....[53]....
        /*0408*/ 	.word	0x00006e80
        /*040c*/ 	.word	0x00000005
        /*0410*/ 	.word	0x00000158
        /*0414*/ 	.short	0x0101
        /*0416*/ 	.byte	0x3f
	.zero		1


	//   ....[54]....
        /*0418*/ 	.word	0x00007600
        /*041c*/ 	.word	0x00000009
        /*0420*/ 	.word	0x00000000
        /*0424*/ 	.short	0x010a
        /*0426*/ 	.byte	0x3f
	.zero		1


	//   ....[55]....
        /*0428*/ 	.word	0x00007680
        /*042c*/ 	.word	0x00000008
        /*0430*/ 	.word	0x00000000
        /*0434*/ 	.short	0x010a
        /*0436*/ 	.byte	0x3f
	.zero		1


	//   ....[56]....
        /*0438*/ 	.word	0x00007710
        /*043c*/ 	.word	0x00000009
        /*0440*/ 	.word	0x00000000
        /*0444*/ 	.short	0x010a
        /*0446*/ 	.byte	0x3f
	.zero		1


	//   ....[57]....
        /*0448*/ 	.word	0x000077a0
        /*044c*/ 	.word	0x00000008
        /*0450*/ 	.word	0x00000000
        /*0454*/ 	.short	0x010a
        /*0456*/ 	.byte	0x3f
	.zero		1


	//   ....[58]....
        /*0458*/ 	.word	0x00007830
        /*045c*/ 	.word	0x00000009
        /*0460*/ 	.word	0x00000000
        /*0464*/ 	.short	0x010a
        /*0466*/ 	.byte	0x3f
	.zero		1


	//   ....[59]....
        /*0468*/ 	.word	0x000078c0
        /*046c*/ 	.word	0x00000008
        /*0470*/ 	.word	0x00000000
        /*0474*/ 	.short	0x010a
        /*0476*/ 	.byte	0x3f
	.zero		1


	//   ....[60]....
        /*0478*/ 	.word	0x00007950
        /*047c*/ 	.word	0x00000009
        /*0480*/ 	.word	0x00000000
        /*0484*/ 	.short	0x010a
        /*0486*/ 	.byte	0x3f
	.zero		1


	//   ....[61]....
        /*0488*/ 	.word	0x000079e0
        /*048c*/ 	.word	0x00000008
        /*0490*/ 	.word	0x00000000
        /*0494*/ 	.short	0x010a
        /*0496*/ 	.byte	0x3f
	.zero		1


	//   ....[62]....
        /*0498*/ 	.word	0x00007a70
        /*049c*/ 	.word	0x00000009
        /*04a0*/ 	.word	0x00000000
        /*04a4*/ 	.short	0x010a
        /*04a6*/ 	.byte	0x3f
	.zero		1


	//   ....[63]....
        /*04a8*/ 	.word	0x00007b00
        /*04ac*/ 	.word	0x00000008
        /*04b0*/ 	.word	0x00000000
        /*04b4*/ 	.short	0x010a
        /*04b6*/ 	.byte	0x3f
	.zero		1


	//   ....[64]....
        /*04b8*/ 	.word	0x00007b90
        /*04bc*/ 	.word	0x00000009
        /*04c0*/ 	.word	0x00000000
        /*04c4*/ 	.short	0x010a
        /*04c6*/ 	.byte	0x3f
	.zero		1


	//   ....[65]....
        /*04c8*/ 	.word	0x00007c20
        /*04cc*/ 	.word	0x00000008
        /*04d0*/ 	.word	0x00000000
        /*04d4*/ 	.short	0x010a
        /*04d6*/ 	.byte	0x3f
	.zero		1


	//   ....[66]....
        /*04d8*/ 	.word	0x00007cb0
        /*04dc*/ 	.word	0x00000009
        /*04e0*/ 	.word	0x00000000
        /*04e4*/ 	.short	0x010a
        /*04e6*/ 	.byte	0x3f
	.zero		1


	//   ....[67]....
        /*04e8*/ 	.word	0x00007d40
        /*04ec*/ 	.word	0x00000008
        /*04f0*/ 	.word	0x00000000
        /*04f4*/ 	.short	0x010a
        /*04f6*/ 	.byte	0x3f
	.zero		1


	//   ....[68]....
        /*04f8*/ 	.word	0x00007dd0
        /*04fc*/ 	.word	0x00000009
        /*0500*/ 	.word	0x00000000
        /*0504*/ 	.short	0x010a
        /*0506*/ 	.byte	0x3f
	.zero		1


	//   ....[69]....
        /*0508*/ 	.word	0x00007e60
        /*050c*/ 	.word	0x00000008
        /*0510*/ 	.word	0x00000000
        /*0514*/ 	.short	0x010a
        /*0516*/ 	.byte	0x3f
	.zero		1


	//   ....[70]....
        /*0518*/ 	.word	0x00007ef0
        /*051c*/ 	.word	0x0000000b
        /*0520*/ 	.word	0x00000000
        /*0524*/ 	.short	0x010a
        /*0526*/ 	.byte	0x3f
	.zero		1


	//   ....[71]....
        /*0528*/ 	.word	0x00007f80
        /*052c*/ 	.word	0x00000003
        /*0530*/ 	.word	0x00000000
        /*0534*/ 	.short	0x010a
        /*0536*/ 	.byte	0x3f
	.zero		1


	//   ....[72]....
        /*0538*/ 	.word	0x00007fe0
        /*053c*/ 	.word	0x0000005f
        /*0540*/ 	.word	0x00000000
        /*0544*/ 	.short	0x010a
        /*0546*/ 	.byte	0x3f
	.zero		1


	//   ....[73]....
        /*0548*/ 	.word	0x00008030
        /*054c*/ 	.word	0x00000003
        /*0550*/ 	.word	0x00000000
        /*0554*/ 	.short	0x010a
        /*0556*/ 	.byte	0x3f
	.zero		1


	//   ....[74]....
        /*0558*/ 	.word	0x00008090
        /*055c*/ 	.word	0x00000004
        /*0560*/ 	.word	0x00000000
        /*0564*/ 	.short	0x010a
        /*0566*/ 	.byte	0x3f
	.zero		1


	//   ....[75]....
        /*0568*/ 	.word	0x000080e0
        /*056c*/ 	.word	0x0000005f
        /*0570*/ 	.word	0x00000010
        /*0574*/ 	.short	0x010a
        /*0576*/ 	.byte	0x3f
	.zero		1


	//   ....[76]....
        /*0578*/ 	.word	0x000081b0
        /*057c*/ 	.word	0x0000000a
        /*0580*/ 	.word	0x00000090
        /*0584*/ 	.short	0x010a
        /*0586*/ 	.byte	0x3f
	.zero		1


	//   ....[77]....
        /*0588*/ 	.word	0x00008280
        /*058c*/ 	.word	0x00000009
        /*0590*/ 	.word	0x00000000
        /*0594*/ 	.short	0x010a
        /*0596*/ 	.byte	0x3f
	.zero		1


	//   ....[78]....
        /*0598*/ 	.word	0x000082d0
        /*059c*/ 	.word	0x00000008
        /*05a0*/ 	.word	0x00000000
        /*05a4*/ 	.short	0x010a
        /*05a6*/ 	.byte	0x3f
	.zero		1


	//   ....[79]....
        /*05a8*/ 	.word	0x00008320
        /*05ac*/ 	.word	0x00000009
        /*05b0*/ 	.word	0x00000000
        /*05b4*/ 	.short	0x010a
        /*05b6*/ 	.byte	0x3f
	.zero		1


	//   ....[80]....
        /*05b8*/ 	.word	0x00008370
        /*05bc*/ 	.word	0x00000008
        /*05c0*/ 	.word	0x00000000
        /*05c4*/ 	.short	0x010a
        /*05c6*/ 	.byte	0x3f
	.zero		1


	//   ....[81]....
        /*05c8*/ 	.word	0x000083c0
        /*05cc*/ 	.word	0x00000009
        /*05d0*/ 	.word	0x00000000
        /*05d4*/ 	.short	0x010a
        /*05d6*/ 	.byte	0x3f
	.zero		1


	//   ....[82]....
        /*05d8*/ 	.word	0x00008410
        /*05dc*/ 	.word	0x00000008
        /*05e0*/ 	.word	0x00000000
        /*05e4*/ 	.short	0x010a
        /*05e6*/ 	.byte	0x3f
	.zero		1


	//   ....[83]....
        /*05e8*/ 	.word	0x00008460
        /*05ec*/ 	.word	0x00000009
        /*05f0*/ 	.word	0x00000000
        /*05f4*/ 	.short	0x010a
        /*05f6*/ 	.byte	0x3f
	.zero		1


	//   ....[84]....
        /*05f8*/ 	.word	0x000084b0
        /*05fc*/ 	.word	0x00000008
        /*0600*/ 	.word	0x00000000
        /*0604*/ 	.short	0x010a
        /*0606*/ 	.byte	0x3f
	.zero		1


	//   ....[85]....
        /*0608*/ 	.word	0x00008500
        /*060c*/ 	.word	0x00000009
        /*0610*/ 	.word	0x00000000
        /*0614*/ 	.short	0x010a
        /*0616*/ 	.byte	0x3f
	.zero		1


	//   ....[86]....
        /*0618*/ 	.word	0x00008550
        /*061c*/ 	.word	0x00000008
        /*0620*/ 	.word	0x00000000
        /*0624*/ 	.short	0x010a
        /*0626*/ 	.byte	0x3f
	.zero		1


	//   ....[87]....
        /*0628*/ 	.word	0x000085a0
        /*062c*/ 	.word	0x00000009
        /*0630*/ 	.word	0x00000000
        /*0634*/ 	.short	0x010a
        /*0636*/ 	.byte	0x3f
	.zero		1


	//   ....[88]....
        /*0638*/ 	.word	0x000085f0
        /*063c*/ 	.word	0x00000008
        /*0640*/ 	.word	0x00000000
        /*0644*/ 	.short	0x010a
        /*0646*/ 	.byte	0x3f
	.zero		1


	//   ....[89]....
        /*0648*/ 	.word	0x00008640
        /*064c*/ 	.word	0x00000009
        /*0650*/ 	.word	0x00000000
        /*0654*/ 	.short	0x010a
        /*0656*/ 	.byte	0x3f
	.zero		1


	//   ....[90]....
        /*0658*/ 	.word	0x00008690
        /*065c*/ 	.word	0x00000008
        /*0660*/ 	.word	0x00000000
        /*0664*/ 	.short	0x010a
        /*0666*/ 	.byte	0x3f
	.zero		1


	//   ....[91]....
        /*0668*/ 	.word	0x000086e0
        /*066c*/ 	.word	0x00000009
        /*0670*/ 	.word	0x00000000
        /*0674*/ 	.short	0x010a
        /*0676*/ 	.byte	0x3f
	.zero		1


	//   ....[92]....
        /*0678*/ 	.word	0x00008730
        /*067c*/ 	.word	0x00000008
        /*0680*/ 	.word	0x00000000
        /*0684*/ 	.short	0x010a
        /*0686*/ 	.byte	0x3f
	.zero		1


	//   ....[93]....
        /*0688*/ 	.word	0x00008780
        /*068c*/ 	.word	0x0000000b
        /*0690*/ 	.word	0x00000000
        /*0694*/ 	.short	0x010a
        /*0696*/ 	.byte	0x3f
	.zero		1


	//----- nvinfo : EIATTR_NUM_MBARRIERS
	.align		4
.L_37:
        /*0698*/ 	.byte	0x03, 0x38
        /*069a*/ 	.short	0x002a


	//----- nvinfo : EIATTR_EXIT_INSTR_OFFSETS
	.align		4
        /*069c*/ 	.byte	0x04, 0x1c
        /*069e*/ 	.short	(.L_39 - .L_38)


	//   ....[0]....
.L_38:
        /*06a0*/ 	.word	0x00001370


	//   ....[1]....
        /*06a4*/ 	.word	0x000013d0


	//   ....[2]....
        /*06a8*/ 	.word	0x00006790


	//   ....[3]....
        /*06ac*/ 	.word	0x000067c0


	//   ....[4]....
        /*06b0*/ 	.word	0x00007fd0


	//----- nvinfo : EIATTR_MAX_THREADS
	.align		4
.L_39:
        /*06b4*/ 	.byte	0x04, 0x05
        /*06b6*/ 	.short	(.L_41 - .L_40)
.L_40:
        /*06b8*/ 	.word	0x00000180
        /*06bc*/ 	.word	0x00000001
        /*06c0*/ 	.word	0x00000001


	//----- nvinfo : EIATTR_CRS_STACK_SIZE
	.align		4
.L_41:
        /*06c4*/ 	.byte	0x04, 0x1e
        /*06c6*/ 	.short	(.L_43 - .L_42)
.L_42:
        /*06c8*/ 	.word	0x00000000


	//----- nvinfo : EIATTR_CBANK_PARAM_SIZE
	.align		4
.L_43:
        /*06cc*/ 	.byte	0x03, 0x19
        /*06ce*/ 	.short	0x0470


	//----- nvinfo : EIATTR_PARAM_CBANK
	.align		4
        /*06d0*/ 	.byte	0x04, 0x0a
        /*06d2*/ 	.short	(.L_45 - .L_44)
	.align		4
.L_44:
        /*06d4*/ 	.word	index@(.nv.constant0._ZN7cutlass13device_kernelINS_4gemm6kernel13GemmUniversalIN4cute5tupleIJiiiiEEENS1_10collective13CollectiveMmaINS1_34MainloopSm90TmaGmmaWarpSpecializedILi18ENS5_IJNS4_1CILi1EEESB_SB_EEENS1_32KernelTmaWarpSpecializedPingpongEEENS5_IJNSA_ILi64EEENSA_ILi128EEENSA_ILi32EEEEEENS_6half_tENS5_IJlSB_lEEESJ_NS5_IJSB_llEEENS4_8TiledMMAINS4_8MMA_AtomIJNS4_4SM904GMMA26MMA_64x128x16_F32F16F16_SSILNSP_5MajorE0ELSR_1ELNSP_7ScaleInE1ELSS_1EEEEEENS4_6LayoutISC_NS5_IJNSA_ILi0EEESW_SW_EEEEENS5_IJNS4_10UnderscoreESZ_SZ_EEEEENS4_13SM90_TMA_LOADENS4_14ComposedLayoutINS4_7SwizzleILi2ELi4ELi3EEENS4_18smem_ptr_flag_bitsILi16EEENSV_INS5_IJNSA_ILi8EEESH_EEENS5_IJSH_SB_EEEEEEEvNS4_8identityES12_NS13_INS14_ILi3ELi4ELi3EEES17_NSV_INS5_IJSF_S18_EEENS5_IJSB_SF_EEEEEEEvS1D_EENS_8epilogue10collective6detail29Sm90TmaWarpSpecializedAdapterINS1L_15DefaultEpilogueISJ_SK_SK_NS1K_6thread17LinearCombinationISJ_Li1EffLNS1P_9ScaleType4KindE0ELNS_15FloatRoundStyleE2ESJ_EENS1_15EpilogueDefaultEEEEEvvEEEEvNT_6ParamsE)
        /*06d8*/ 	.short	0x0210
        /*06da*/ 	.short	0x0470


	//----- nvinfo : EIATTR_SW_WAR
	.align		4
.L_45:
        /*06dc*/ 	.byte	0x04, 0x36
        /*06de*/ 	.short	(.L_47 - .L_46)
.L_46:
        /*06e0*/ 	.word	0x00000008
.L_47:


//--------------------- .nv.callgraph             --------------------------
	.section	.nv.callgraph,"",@"SHT_CUDA_CALLGRAPH"
	.align	4
	.sectionentsize	8
	.align		4
        /*0000*/ 	.word	0x00000000
	.align		4
        /*0004*/ 	.word	0xffffffff
	.align		4
        /*0008*/ 	.word	index@(_ZN7cutlass13device_kernelINS_4gemm6kernel13GemmUniversalIN4cute5tupleIJiiiiEEENS1_10collective13CollectiveMmaINS1_34MainloopSm90TmaGmmaWarpSpecializedILi18ENS5_IJNS4_1CILi1EEESB_SB_EEENS1_32KernelTmaWarpSpecializedPingpongEEENS5_IJNSA_ILi64EEENSA_ILi128EEENSA_ILi32EEEEEENS_6half_tENS5_IJlSB_lEEESJ_NS5_IJSB_llEEENS4_8TiledMMAINS4_8MMA_AtomIJNS4_4SM904GMMA26MMA_64x128x16_F32F16F16_SSILNSP_5MajorE0ELSR_1ELNSP_7ScaleInE1ELSS_1EEEEEENS4_6LayoutISC_NS5_IJNSA_ILi0EEESW_SW_EEEEENS5_IJNS4_10UnderscoreESZ_SZ_EEEEENS4_13SM90_TMA_LOADENS4_14ComposedLayoutINS4_7SwizzleILi2ELi4ELi3EEENS4_18smem_ptr_flag_bitsILi16EEENSV_INS5_IJNSA_ILi8EEESH_EEENS5_IJSH_SB_EEEEEEEvNS4_8identityES12_NS13_INS14_ILi3ELi4ELi3EEES17_NSV_INS5_IJSF_S18_EEENS5_IJSB_SF_EEEEEEEvS1D_EENS_8epilogue10collective6detail29Sm90TmaWarpSpecializedAdapterINS1L_15DefaultEpilogueISJ_SK_SK_NS1K_6thread17LinearCombinationISJ_Li1EffLNS1P_9ScaleType4KindE0ELNS_15FloatRoundStyleE2ESJ_EENS1_15EpilogueDefaultEEEEEvvEEEEvNT_6ParamsE)
	.align		4
        /*000c*/ 	.word	index@(__assertfail)
	.align		4
        /*0010*/ 	.word	0x00000000
	.align		4
        /*0014*/ 	.word	0xfffffffe
	.align		4
        /*0018*/ 	.word	0x00000000
	.align		4
        /*001c*/ 	.word	0xfffffffd
	.align		4
        /*0020*/ 	.word	0x00000000
	.align		4
        /*0024*/ 	.word	0xfffffffc


//--------------------- .nv.constant4             --------------------------
	.section	.nv.constant4,"a",@progbits
	.align	8
	.align		8
.nv.constant4:
        /*0000*/ 	.dword	__assertfail
	.align		8
        /*0008*/ 	.dword	__unnamed_1
	.align		8
        /*0010*/ 	.dword	_ZN40_INTERNAL_67b6c7e0_4_k_cu_83d5220a_156974cuda3std3__45__cpo5beginE
	.align		8
        /*0018*/ 	.dword	_ZN40_INTERNAL_67b6c7e0_4_k_cu_83d5220a_156974cuda3std3__45__cpo3endE
	.align		8
        /*0020*/ 	.dword	_ZN40_INTERNAL_67b6c7e0_4_k_cu_83d5220a_156974cuda3std3__45__cpo6cbeginE
	.align		8
        /*0028*/ 	.dword	_ZN40_INTERNAL_67b6c7e0_4_k_cu_83d5220a_156974cuda3std3__45__cpo4cendE
	.align		8
        /*0030*/ 	.dword	_ZN40_INTERNAL_67b6c7e0_4_k_cu_83d5220a_156974cuda3std3__442_GLOBAL__N__67b6c7e0_4_k_cu_83d5220a_156976ignoreE
	.align		8
        /*0038*/ 	.dword	_ZN40_INTERNAL_67b6c7e0_4_k_cu_83d5220a_156974cuda3std3__419piecewise_constructE
	.align		8
        /*0040*/ 	.dword	_ZN40_INTERNAL_67b6c7e0_4_k_cu_83d5220a_156974cuda3std3__48in_placeE
	.align		8
        /*0048*/ 	.dword	_ZN40_INTERNAL_67b6c7e0_4_k_cu_83d5220a_156974cuda3std6ranges3__45__cpo4swapE
	.align		8
        /*0050*/ 	.dword	_ZN40_INTERNAL_67b6c7e0_4_k_cu_83d5220a_156974cuda3std6ranges3__45__cpo9iter_moveE
	.align		8
        /*0058*/ 	.dword	_ZN40_INTERNAL_67b6c7e0_4_k_cu_83d5220a_156974cute7productE
	.align		8
        /*0060*/ 	.dword	_ZN40_INTERNAL_67b6c7e0_4_k_cu_83d5220a_156974cute1_E
	.align		8
        /*0068*/ 	.dword	$str$22
	.align		8
        /*0070*/ 	.dword	$str$23


//--------------------- .text._ZN7cutlass13device_kernelINS_4gemm6kernel13GemmUniversalIN4cute5tupleIJiiiiEEENS1_10collective13CollectiveMmaINS1_34MainloopSm90TmaGmmaWarpSpecializedILi18ENS5_IJNS4_1CILi1EEESB_SB_EEENS1_32KernelTmaWarpSpecializedPingpongEEENS5_IJNSA_ILi64EEENSA_ILi128EEENSA_ILi32EEEEEENS_6half_tENS5_IJlSB_lEEESJ_NS5_IJSB_llEEENS4_8TiledMMAINS4_8MMA_AtomIJNS4_4SM904GMMA26MMA_64x128x16_F32F16F16_SSILNSP_5MajorE0ELSR_1ELNSP_7ScaleInE1ELSS_1EEEEEENS4_6LayoutISC_NS5_IJNSA_ILi0EEESW_SW_EEEEENS5_IJNS4_10UnderscoreESZ_SZ_EEEEENS4_13SM90_TMA_LOADENS4_14ComposedLayoutINS4_7SwizzleILi2ELi4ELi3EEENS4_18smem_ptr_flag_bitsILi16EEENSV_INS5_IJNSA_ILi8EEESH_EEENS5_IJSH_SB_EEEEEEEvNS4_8identityES12_NS13_INS14_ILi3ELi4ELi3EEES17_NSV_INS5_IJSF_S18_EEENS5_IJSB_SF_EEEEEEEvS1D_EENS_8epilogue10collective6detail29Sm90TmaWarpSpecializedAdapterINS1L_15DefaultEpilogueISJ_SK_SK_NS1K_6thread17LinearCombinationISJ_Li1EffLNS1P_9ScaleType4KindE0ELNS_15FloatRoundStyleE2ESJ_EENS1_15EpilogueDefaultEEEEEvvEEEEvNT_6ParamsE --------------------------
	.section	.text._ZN7cutlass13device_kernelINS_4gemm6kernel13GemmUniversalIN4cute5tupleIJiiiiEEENS1_10collective13CollectiveMmaINS1_34MainloopSm90TmaGmmaWarpSpecializedILi18ENS5_IJNS4_1CILi1EEESB_SB_EEENS1_32KernelTmaWarpSpecializedPingpongEEENS5_IJNSA_ILi64EEENSA_ILi128EEENSA_ILi32EEEEEENS_6half_tENS5_IJlSB_lEEESJ_NS5_IJSB_llEEENS4_8TiledMMAINS4_8MMA_AtomIJNS4_4SM904GMMA26MMA_64x128x16_F32F16F16_SSILNSP_5MajorE0ELSR_1ELNSP_7ScaleInE1ELSS_1EEEEEENS4_6LayoutISC_NS5_IJNSA_ILi0EEESW_SW_EEEEENS5_IJNS4_10UnderscoreESZ_SZ_EEEEENS4_13SM90_TMA_LOADENS4_14ComposedLayoutINS4_7SwizzleILi2ELi4ELi3EEENS4_18smem_ptr_flag_bitsILi16EEENSV_INS5_IJNSA_ILi8EEESH_EEENS5_IJSH_SB_EEEEEEEvNS4_8identityES12_NS13_INS14_ILi3ELi4ELi3EEES17_NSV_INS5_IJSF_S18_EEENS5_IJSB_SF_EEEEEEEvS1D_EENS_8epilogue10collective6detail29Sm90TmaWarpSpecializedAdapterINS1L_15DefaultEpilogueISJ_SK_SK_NS1K_6thread17LinearCombinationISJ_Li1EffLNS1P_9ScaleType4KindE0ELNS_15FloatRoundStyleE2ESJ_EENS1_15EpilogueDefaultEEEEEvvEEEEvNT_6ParamsE,"ax",@progbits
	.align	128
.text._ZN7cutlass13device_kernelINS_4gemm6kernel13GemmUniversalIN4cute5tupleIJiiiiEEENS1_10collective13CollectiveMmaINS1_34MainloopSm90TmaGmmaWarpSpecializedILi18ENS5_IJNS4_1CILi1EEESB_SB_EEENS1_32KernelTmaWarpSpecializedPingpongEEENS5_IJNSA_ILi64EEENSA_ILi128EEENSA_ILi32EEEEEENS_6half_tENS5_IJlSB_lEEESJ_NS5_IJSB_llEEENS4_8TiledMMAINS4_8MMA_AtomIJNS4_4SM904GMMA26MMA_64x128x16_F32F16F16_SSILNSP_5MajorE0ELSR_1ELNSP_7ScaleInE1ELSS_1EEEEEENS4_6LayoutISC_NS5_IJNSA_ILi0EEESW_SW_EEEEENS5_IJNS4_10UnderscoreESZ_SZ_EEEEENS4_13SM90_TMA_LOADENS4_14ComposedLayoutINS4_7SwizzleILi2ELi4ELi3EEENS4_18smem_ptr_flag_bitsILi16EEENSV_INS5_IJNSA_ILi8EEESH_EEENS5_IJSH_SB_EEEEEEEvNS4_8identityES12_NS13_INS14_ILi3ELi4ELi3EEES17_NSV_INS5_IJSF_S18_EEENS5_IJSB_SF_EEEEEEEvS1D_EENS_8epilogue10collective6detail29Sm90TmaWarpSpecializedAdapterINS1L_15DefaultEpilogueISJ_SK_SK_NS1K_6thread17LinearCombinationISJ_Li1EffLNS1P_9ScaleType4KindE0ELNS_15FloatRoundStyleE2ESJ_EENS1_15EpilogueDefaultEEEEEvvEEEEvNT_6ParamsE:
        .type           _ZN7cutlass13device_kernelINS_4gemm6kernel13GemmUniversalIN4cute5tupleIJiiiiEEENS1_10collective13CollectiveMmaINS1_34MainloopSm90TmaGmmaWarpSpecializedILi18ENS5_IJNS4_1CILi1EEESB_SB_EEENS1_32KernelTmaWarpSpecializedPingpongEEENS5_IJNSA_ILi64EEENSA_ILi128EEENSA_ILi32EEEEEENS_6half_tENS5_IJlSB_lEEESJ_NS5_IJSB_llEEENS4_8TiledMMAINS4_8MMA_AtomIJNS4_4SM904GMMA26MMA_64x128x16_F32F16F16_SSILNSP_5MajorE0ELSR_1ELNSP_7ScaleInE1ELSS_1EEEEEENS4_6LayoutISC_NS5_IJNSA_ILi0EEESW_SW_EEEEENS5_IJNS4_10UnderscoreESZ_SZ_EEEEENS4_13SM90_TMA_LOADENS4_14ComposedLayoutINS4_7SwizzleILi2ELi4ELi3EEENS4_18smem_ptr_flag_bitsILi16EEENSV_INS5_IJNSA_ILi8EEESH_EEENS5_IJSH_SB_EEEEEEEvNS4_8identityES12_NS13_INS14_ILi3ELi4ELi3EEES17_NSV_INS5_IJSF_S18_EEENS5_IJSB_SF_EEEEEEEvS1D_EENS_8epilogue10collective6detail29Sm90TmaWarpSpecializedAdapterINS1L_15DefaultEpilogueISJ_SK_SK_NS1K_6thread17LinearCombinationISJ_Li1EffLNS1P_9ScaleType4KindE0ELNS_15FloatRoundStyleE2ESJ_EENS1_15EpilogueDefaultEEEEEvvEEEEvNT_6ParamsE,@function
        .size           _ZN7cutlass13device_kernelINS_4gemm6kernel13GemmUniversalIN4cute5tupleIJiiiiEEENS1_10collective13CollectiveMmaINS1_34MainloopSm90TmaGmmaWarpSpecializedILi18ENS5_IJNS4_1CILi1EEESB_SB_EEENS1_32KernelTmaWarpSpecializedPingpongEEENS5_IJNSA_ILi64EEENSA_ILi128EEENSA_ILi32EEEEEENS_6half_tENS5_IJlSB_lEEESJ_NS5_IJSB_llEEENS4_8TiledMMAINS4_8MMA_AtomIJNS4_4SM904GMMA26MMA_64x128x16_F32F16F16_SSILNSP_5MajorE0ELSR_1ELNSP_7ScaleInE1ELSS_1EEEEEENS4_6LayoutISC_NS5_IJNSA_ILi0EEESW_SW_EEEEENS5_IJNS4_10UnderscoreESZ_SZ_EEEEENS4_13SM90_TMA_LOADENS4_14ComposedLayoutINS4_7SwizzleILi2ELi4ELi3EEENS4_18smem_ptr_flag_bitsILi16EEENSV_INS5_IJNSA_ILi8EEESH_EEENS5_IJSH_SB_EEEEEEEvNS4_8identityES12_NS13_INS14_ILi3ELi4ELi3EEES17_NSV_INS5_IJSF_S18_EEENS5_IJSB_SF_EEEEEEEvS1D_EENS_8epilogue10collective6detail29Sm90TmaWarpSpecializedAdapterINS1L_15DefaultEpilogueISJ_SK_SK_NS1K_6thread17LinearCombinationISJ_Li1EffLNS1P_9ScaleType4KindE0ELNS_15FloatRoundStyleE2ESJ_EENS1_15EpilogueDefaultEEEEEvvEEEEvNT_6ParamsE,(.L_x_226 - _ZN7cutlass13device_kernelINS_4gemm6kernel13GemmUniversalIN4cute5tupleIJiiiiEEENS1_10collective13CollectiveMmaINS1_34MainloopSm90TmaGmmaWarpSpecializedILi18ENS5_IJNS4_1CILi1EEESB_SB_EEENS1_32KernelTmaWarpSpecializedPingpongEEENS5_IJNSA_ILi64EEENSA_ILi128EEENSA_ILi32EEEEEENS_6half_tENS5_IJlSB_lEEESJ_NS5_IJSB_llEEENS4_8TiledMMAINS4_8MMA_AtomIJNS4_4SM904GMMA26MMA_64x128x16_F32F16F16_SSILNSP_5MajorE0ELSR_1ELNSP_7ScaleInE1ELSS_1EEEEEENS4_6LayoutISC_NS5_IJNSA_ILi0EEESW_SW_EEEEENS5_IJNS4_10UnderscoreESZ_SZ_EEEEENS4_13SM90_TMA_LOADENS4_14ComposedLayoutINS4_7SwizzleILi2ELi4ELi3EEENS4_18smem_ptr_flag_bitsILi16EEENSV_INS5_IJNSA_ILi8EEESH_EEENS5_IJSH_SB_EEEEEEEvNS4_8identityES12_NS13_INS14_ILi3ELi4ELi3EEES17_NSV_INS5_IJSF_S18_EEENS5_IJSB_SF_EEEEEEEvS1D_EENS_8epilogue10collective6detail29Sm90TmaWarpSpecializedAdapterINS1L_15DefaultEpilogueISJ_SK_SK_NS1K_6thread17LinearCombinationISJ_Li1EffLNS1P_9ScaleType4KindE0ELNS_15FloatRoundStyleE2ESJ_EENS1_15EpilogueDefaultEEEEEvvEEEEvNT_6ParamsE)
        .other          _ZN7cutlass13device_kernelINS_4gemm6kernel13GemmUniversalIN4cute5tupleIJiiiiEEENS1_10collective13CollectiveMmaINS1_34MainloopSm90TmaGmmaWarpSpecializedILi18ENS5_IJNS4_1CILi1EEESB_SB_EEENS1_32KernelTmaWarpSpecializedPingpongEEENS5_IJNSA_ILi64EEENSA_ILi128EEENSA_ILi32EEEEEENS_6half_tENS5_IJlSB_lEEESJ_NS5_IJSB_llEEENS4_8TiledMMAINS4_8MMA_AtomIJNS4_4SM904GMMA26MMA_64x128x16_F32F16F16_SSILNSP_5MajorE0ELSR_1ELNSP_7ScaleInE1ELSS_1EEEEEENS4_6LayoutISC_NS5_IJNSA_ILi0EEESW_SW_EEEEENS5_IJNS4_10UnderscoreESZ_SZ_EEEEENS4_13SM90_TMA_LOADENS4_14ComposedLayoutINS4_7SwizzleILi2ELi4ELi3EEENS4_18smem_ptr_flag_bitsILi16EEENSV_INS5_IJNSA_ILi8EEESH_EEENS5_IJSH_SB_EEEEEEEvNS4_8identityES12_NS13_INS14_ILi3ELi4ELi3EEES17_NSV_INS5_IJSF_S18_EEENS5_IJSB_SF_EEEEEEEvS1D_EENS_8epilogue10collective6detail29Sm90TmaWarpSpecializedAdapterINS1L_15DefaultEpilogueISJ_SK_SK_NS1K_6thread17LinearCombinationISJ_Li1EffLNS1P_9ScaleType4KindE0ELNS_15FloatRoundStyleE2ESJ_EENS1_15EpilogueDefaultEEEEEvvEEEEvNT_6ParamsE,@"STO_CUDA_ENTRY STV_DEFAULT"
_ZN7cutlass13device_kernelINS_4gemm6kernel13GemmUniversalIN4cute5tupleIJiiiiEEENS1_10collective13CollectiveMmaINS1_34MainloopSm90TmaGmmaWarpSpecializedILi18ENS5_IJNS4_1CILi1EEESB_SB_EEENS1_32KernelTmaWarpSpecializedPingpongEEENS5_IJNSA_ILi64EEENSA_ILi128EEENSA_ILi32EEEEEENS_6half_tENS5_IJlSB_lEEESJ_NS5_IJSB_llEEENS4_8TiledMMAINS4_8MMA_AtomIJNS4_4SM904GMMA26MMA_64x128x16_F32F16F16_SSILNSP_5MajorE0ELSR_1ELNSP_7ScaleInE1ELSS_1EEEEEENS4_6LayoutISC_NS5_IJNSA_ILi0EEESW_SW_EEEEENS5_IJNS4_10UnderscoreESZ_SZ_EEEEENS4_13SM90_TMA_LOADENS4_14ComposedLayoutINS4_7SwizzleILi2ELi4ELi3EEENS4_18smem_ptr_flag_bitsILi16EEENSV_INS5_IJNSA_ILi8EEESH_EEENS5_IJSH_SB_EEEEEEEvNS4_8identityES12_NS13_INS14_ILi3ELi4ELi3EEES17_NSV_INS5_IJSF_S18_EEENS5_IJSB_SF_EEEEEEEvS1D_EENS_8epilogue10collective6detail29Sm90TmaWarpSpecializedAdapterINS1L_15DefaultEpilogueISJ_SK_SK_NS1K_6thread17LinearCombinationISJ_Li1EffLNS1P_9ScaleType4KindE0ELNS_15FloatRoundStyleE2ESJ_EENS1_15EpilogueDefaultEEEEEvvEEEEvNT_6ParamsE:
[----:B------:R-:W0:Y:S02]  /*0000*/  LDC R1, c[0x0][0x28] ;  /* 0x00000a00ff017b82 */ /* 0x000e240000000800 */
[----:B0-----:R-:W-:Y:S01]  /*0010*/  VIADD R1, R1, 0xfffffff8 ;  /* 0xfffffff801017836 */ /* 0x001fe20000000000 */
[----:B------:R-:W0:Y:S01]  /*0020*/  S2R R4, SR_TID.X ;  /* 0x0000000000047919 */ /* 0x000e220000002100 */
[----:B------:R-:W-:Y:S01]  /*0030*/  ELECT P0, URZ, PT ;  /* 0x00000000003f782f */ /* 0x000fe20003800000 */
[----:B------:R-:W-:Y:S01]  /*0040*/  BSSY B0, `(.L_x_0) ;  /* 0x000000f000007945 */ /* 0x000fe20003800000 */
[--C-:B0-----:R-:W-:Y:S02]  /*0050*/  SHF.R.U32.HI R0, RZ, 0x5, R4.reuse ;  /* 0x00000005ff007819 */ /* 0x101fe40000011604 */
[----:B------:R-:W-:-:S03]  /*0060*/  SHF.R.U32.HI R5, RZ, 0x7, R4 ;  /* 0x00000007ff057819 */ /* 0x000fc60000011604 */
[----:B------:R-:W0:Y:S04]  /*0070*/  SHFL.IDX PT, R2, R0, RZ, 0x1f ;  /* 0x00001fff00027589 */ /* 0x000e2800000e0000 */
[----:B------:R1:W2:Y:S01]  /*0080*/  SHFL.IDX PT, R8, R5, RZ, 0x1f ;  /* 0x00001fff05087589 */ /* 0x0002a200000e0000 */
[----:B0-----:R-:W-:-:S13]  /*0090*/  ISETP.NE.OR P0, PT, R2, RZ, !P0 ;  /* 0x000000ff0200720c */ /* 0x001fda0004705670 */
[----:B-12---:R-:W-:Y:S05]  /*00a0*/  @P0 BRA `(.L_x_1) ;  /* 0x0000000000200947 */ /* 0x006fea0003800000 */
[----:B------:R-:W-:Y:S02]  /*00b0*/  ULDC.64 UR4, c[0x0][0x198] ;  /* 0x0000660000047ab9 */ /* 0x000fe40000000a00 */
[----:B------:R-:W-:Y:S02]  /*00c0*/  UIADD3 UR6, UP0, UR4, 0xf0, URZ ;  /* 0x000000f004067890 */ /* 0x000fe4000ff1e03f */
[----:B------:R-:W-:Y:S02]  /*00d0*/  UIADD3 UR4, UP1, UR4, 0x1f0, URZ ;  /* 0x000001f004047890 */ /* 0x000fe4000ff3e03f */
[----:B------:R-:W-:Y:S02]  /*00e0*/  UIADD3.X UR7, URZ, UR5, URZ, UP0, !UPT ;  /* 0x000000053f077290 */ /* 0x000fe400087fe43f */
[----:B------:R-:W-:-:S07]  /*00f0*/  UIADD3.X UR5, URZ, UR5, URZ, UP1, !UPT ;  /* 0x000000053f057290 */ /* 0x000fce0008ffe43f */
[----:B------:R0:W-:Y:S02]  /*0100*/  UTMACCTL.PF [UR6] ;  /* 0x00000000060079b9 */ /* 0x0001e40008040000 */
[----:B------:R0:W-:Y:S02]  /*0110*/  UTMACCTL.PF [UR4] ;  /* 0x00000000040079b9 */ /* 0x0001e40008040000 */
[----:B0-----:R-:W-:Y:S01]  /*0120*/  NOP ;  /* 0x0000000000007918 */ /* 0x001fe20000000000 */
.L_x_1:
[----:B------:R-:W-:Y:S05]  /*0130*/  BSYNC B0 ;  /* 0x0000000000007941 */ /* 0x000fea0003800000 */
.L_x_0:
[----:B------:R-:W0:Y:S02]  /*0140*/  SHFL.IDX PT, R3, R0, RZ, 0x1f ;  /* 0x00001fff00037589 */ /* 0x000e2400000e0000 */
[----:B0-----:R-:W-:-:S13]  /*0150*/  ISETP.NE.AND P0, PT, R3, RZ, PT ;  /* 0x000000ff0300720c */ /* 0x001fda0003f05270 */
[----:B------:R-:W-:Y:S05]  /*0160*/  @P0 BRA `(.L_x_2) ;  /* 0x0000000000d40947 */ /* 0x000fea0003800000 */
[----:B------:R-:W-:Y:S01]  /*0170*/  ELECT P0, URZ, PT ;  /* 0x00000000003f782f */ /* 0x000fe20003800000 */
[----:B------:R-:W-:-:S12]  /*0180*/  BSSY B0, `(.L_x_2) ;  /* 0x0000033000007945 */ /* 0x000fd80003800000 */
[----:B------:R-:W-:Y:S05]  /*0190*/  @!P0 BRA `(.L_x_3) ;  /* 0x0000000000c48947 */ /* 0x000fea0003800000 */
[----:B------:R-:W0:Y:S01]  /*01a0*/  S2UR UR8, SR_CgaCtaId ;  /* 0x00000000000879c3 */ /* 0x000e220000008800 */
[----:B------:R-:W-:Y:S01]  /*01b0*/  UMOV UR4, 0x400 ;  /* 0x0000040000047882 */ /* 0x000fe20000000000 */
[----:B------:R-:W-:Y:S01]  /*01c0*/  UMOV UR5, 0x1 ;  /* 0x0000000100057882 */ /* 0x000fe20000000000 */
[----:B------:R-:W-:Y:S02]  /*01d0*/  UMOV UR6, 0x80 ;  /* 0x0000008000067882 */ /* 0x000fe40000000000 */
[----:B------:R-:W-:-:S04]  /*01e0*/  UIADD3 UR6, -UR6, 0x100000, URZ ;  /* 0x0010000006067890 */ /* 0x000fc8000fffe13f */
[----:B------:R-:W-:Y:S02]  /*01f0*/  USHF.L.U32 UR7, UR6, 0xb, URZ ;  /* 0x0000000b06077899 */ /* 0x000fe4000800063f */
[----:B------:R-:W-:Y:S02]  /*0200*/  USHF.L.U32 UR6, UR6, 0x1, URZ ;  /* 0x0000000106067899 */ /* 0x000fe4000800063f */
[----:B0-----:R-:W-:Y:S02]  /*0210*/  ULEA UR8, UR8, UR4, 0x18 ;  /* 0x0000000408087291 */ /* 0x001fe4000f8ec03f */
[----:B------:R-:W-:-:S04]  /*0220*/  UIADD3 UR4, -UR5, 0x100000, URZ ;  /* 0x0010000005047890 */ /* 0x000fc8000fffe13f */
[----:B------:R-:W-:Y:S02]  /*0230*/  USHF.L.U32 UR5, UR4, 0xb, URZ ;  /* 0x0000000b04057899 */ /* 0x000fe4000800063f */
[----:B------:R-:W-:Y:S01]  /*0240*/  USHF.L.U32 UR4, UR4, 0x1, URZ ;  /* 0x0000000104047899 */ /* 0x000fe2000800063f */
[----:B------:R-:W0:Y:S11]  /*0250*/  FENCE.VIEW.ASYNC.S ;  /* 0x00000000000073c6 */ /* 0x000e360000000000 */
[----:B0-----:R0:W1:Y:S01]  /*0260*/  SYNCS.EXCH.64 URZ, [UR8], UR4 ;  /* 0x00000004083f75b2 */ /* 0x0010620008000100 */
[----:B------:R0:W2:Y:S01]  /*0270*/  SYNCS.EXCH.64 URZ, [UR8+0x90], UR6 ;  /* 0x00009006083f75b2 */ /* 0x0000a20008000100 */
[----:B------:R0:W3:Y:S01]  /*0280*/  SYNCS.EXCH.64 URZ, [UR8+0x8], UR4 ;  /* 0x00000804083f75b2 */ /* 0x0000e20008000100 */
[----:B------:R0:W4:Y:S01]  /*0290*/  SYNCS.EXCH.64 URZ, [UR8+0x98], UR6 ;  /* 0x00009806083f75b2 */ /* 0x0001220008000100 */
[----:B------:R0:W0:Y:S01]  /*02a0*/  SYNCS.EXCH.64 URZ, [UR8+0x10], UR4 ;  /* 0x00001004083f75b2 */ /* 0x0000220008000100 */
        /* <DEDUP_REMOVED lines=31> */
[----:B-1234-:R-:W-:Y:S01]  /*04a0*/  NOP ;  /* 0x0000000000007918 */ /* 0x01efe20000000000 */
.L_x_3:
[----:B0-----:R-:W-:Y:S05]  /*04b0*/  BSYNC B0 ;  /* 0x0000000000007941 */ /* 0x001fea0003800000 */
.L_x_2:
[----:B------:R-:W0:Y:S01]  /*04c0*/  SHFL.IDX PT, R6, R0, RZ, 0x1f ;  /* 0x00001fff00067589 */ /* 0x000e2200000e0000 */
[----:B------:R-:W-:Y:S01]  /*04d0*/  ELECT P0, URZ, PT ;  /* 0x00000000003f782f */ /* 0x000fe20003800000 */
[----:B------:R-:W-:Y:S01]  /*04e0*/  NOP ;  /* 0x0000000000007918 */ /* 0x000fe20000000000 */
[----:B------:R-:W-:Y:S01]  /*04f0*/  ELECT P1, URZ, PT ;  /* 0x00000000003f782f */ /* 0x000fe20003820000 */
[----:B------:R-:W1:Y:S01]  /*0500*/  SHFL.IDX PT, R3, R0, RZ, 0x1f ;  /* 0x00001fff00037589 */ /* 0x000e6200000e0000 */
[----:B------:R-:W-:Y:S01]  /*0510*/  UMOV UR4, 0x20 ;  /* 0x0000002000047882 */ /* 0x000fe20000000000 */
[----:B------:R-:W-:Y:S01]  /*0520*/  UMOV UR11, 0x80 ;  /* 0x00000080000b7882 */ /* 0x000fe20000000000 */
[----:B------:R-:W-:Y:S01]  /*0530*/  NOP ;  /* 0x0000000000007918 */ /* 0x000fe20000000000 */
[C---:B------:R-:W-:Y:S01]  /*0540*/  VIADD R33, R8.reuse, 0xffffffff ;  /* 0xffffffff08217836 */ /* 0x040fe20000000000 */
[----:B------:R-:W2:Y:S01]  /*0550*/  SHFL.IDX PT, R5, R5, RZ, 0x1f ;  /* 0x00001fff05057589 */ /* 0x000ea200000e0000 */
[----:B------:R-:W-:Y:S01]  /*0560*/  ULDC.64 UR36, c[0x0][0x208] ;  /* 0x0000820000247ab9 */ /* 0x000fe20000000a00 */
[----:B------:R-:W-:-:S02]  /*0570*/  ISETP.NE.AND P2, PT, R8, RZ, PT ;  /* 0x000000ff0800720c */ /* 0x000fc40003f45270 */
[----:B------:R-:W-:Y:S02]  /*0580*/  ISETP.GE.U32.AND P3, PT, R33, 0x2, PT ;  /* 0x000000022100780c */ /* 0x000fe40003f66070 */
[----:B0-----:R-:W-:Y:S02]  /*0590*/  ISETP.NE.OR P0, PT, R6, RZ, !P0 ;  /* 0x000000ff0600720c */ /* 0x001fe40004705670 */
[----:B-1----:R-:W-:Y:S02]  /*05a0*/  ISETP.NE.OR P1, PT, R3, RZ, !P1 ;  /* 0x000000ff0300720c */ /* 0x002fe40004f25670 */
[----:B------:R-:W-:-:S04]  /*05b0*/  SHF.R.S32.HI R3, RZ, 0x1f, R2 ;  /* 0x0000001fff037819 */ /* 0x000fc80000011402 */
[----:B------:R-:W-:-:S05]  /*05c0*/  LEA.HI R3, R3, R2, RZ, 0x2 ;  /* 0x0000000203037211 */ /* 0x000fca00078f10ff */
[----:B------:R-:W-:Y:S01]  /*05d0*/  VOTEU.ALL UP0, P0 ;  /* 0x00000000003f7886 */ /* 0x000fe20000000000 */
[----:B------:R-:W-:Y:S01]  /*05e0*/  LOP3.LUT R3, R3, 0xfffffffc, RZ, 0xc0, !PT ;  /* 0xfffffffc03037812 */ /* 0x000fe200078ec0ff */
[----:B------:R-:W-:-:S03]  /*05f0*/  VOTEU.ALL UP1, P1 ;  /* 0x00000000003f7886 */ /* 0x000fc60000820000 */
[----:B------:R-:W0:Y:S01]  /*0600*/  @!UP0 S2UR UR7, SR_CgaCtaId ;  /* 0x00000000000789c3 */ /* 0x000e220000008800 */
[----:B------:R-:W-:Y:S01]  /*0610*/  @!UP0 UMOV UR6, 0x400 ;  /* 0x0000040000068882 */ /* 0x000fe20000000000 */
[----:B------:R-:W-:-:S04]  /*0620*/  @!UP0 UIADD3 UR4, -UR4, 0x100000, URZ ;  /* 0x0010000004048890 */ /* 0x000fc8000fffe13f */
[----:B------:R-:W-:Y:S02]  /*0630*/  @!UP0 USHF.L.U32 UR5, UR4, 0xb, URZ ;  /* 0x0000000b04058899 */ /* 0x000fe4000800063f */
[----:B------:R-:W-:Y:S01]  /*0640*/  @!UP0 USHF.L.U32 UR4, UR4, 0x1, URZ ;  /* 0x0000000104048899 */ /* 0x000fe2000800063f */
[----:B------:R-:W-:Y:S01]  /*0650*/  IMAD.IADD R0, R2, 0x1, -R3 ;  /* 0x0000000102007824 */ /* 0x000fe200078e0a03 */
[----:B------:R-:W-:Y:S01]  /*0660*/  @!UP1 UMOV UR9, 0x400 ;  /* 0x0000040000099882 */ /* 0x000fe20000000000 */
[----:B------:R-:W-:Y:S01]  /*0670*/  VOTEU.ALL UP2, P1 ;  /* 0x00000000003f7886 */ /* 0x000fe20000840000 */
[----:B------:R-:W-:Y:S01]  /*0680*/  VOTEU.ALL UP3, P1 ;  /* 0x00000000003f7886 */ /* 0x000fe20000860000 */
[----:B------:R-:W-:Y:S01]  /*0690*/  VOTEU.ALL UP4, P1 ;  /* 0x00000000003f7886 */ /* 0x000fe20000880000 */
[----:B------:R-:W1:Y:S01]  /*06a0*/  @!UP1 S2UR UR10, SR_CgaCtaId ;  /* 0x00000000000a99c3 */ /* 0x000e620000008800 */
[----:B------:R-:W-:Y:S01]  /*06b0*/  VOTEU.ALL UP5, P1 ;  /* 0x00000000003f7886 */ /* 0x000fe200008a0000 */
[----:B------:R-:W-:-:S04]  /*06c0*/  SHF.R.S32.HI R3, RZ, 0x1f, R4 ;  /* 0x0000001fff037819 */ /* 0x000fc80000011404 */
[----:B------:R-:W-:-:S04]  /*06d0*/  LEA.HI R3, R3, R4, RZ, 0x7 ;  /* 0x0000000403037211 */ /* 0x000fc800078f38ff */
[----:B------:R-:W-:-:S05]  /*06e0*/  LOP3.LUT R3, R3, 0xffffff80, RZ, 0xc0, !PT ;  /* 0xffffff8003037812 */ /* 0x000fca00078ec0ff */
[----:B------:R-:W-:Y:S01]  /*06f0*/  IMAD.IADD R3, R4, 0x1, -R3 ;  /* 0x0000000104037824 */ /* 0x000fe200078e0a03 */
[----:B0-----:R-:W-:Y:S02]  /*0700*/  @!UP0 ULEA UR8, UR7, UR6, 0x18 ;  /* 0x0000000607088291 */ /* 0x001fe4000f8ec03f */
[----:B------:R-:W-:-:S04]  /*0710*/  @!UP1 UIADD3 UR6, -UR11, 0x100000, URZ ;  /* 0x001000000b069890 */ /* 0x000fc8000fffe13f */
[----:B------:R-:W-:Y:S02]  /*0720*/  @!UP1 USHF.L.U32 UR7, UR6, 0xb, URZ ;  /* 0x0000000b06079899 */ /* 0x000fe4000800063f */
[----:B------:R-:W-:Y:S01]  /*0730*/  @!UP1 USHF.L.U32 UR6, UR6, 0x1, URZ ;  /* 0x0000000106069899 */ /* 0x000fe2000800063f */
[----:B------:R-:W-:Y:S01]  /*0740*/  VOTEU.ALL UP0, P0 ;  /* 0x00000000003f7886 */ /* 0x000fe20000000000 */
[----:B-1----:R-:W-:Y:S01]  /*0750*/  @!UP1 ULEA UR9, UR10, UR9, 0x18 ;  /* 0x000000090a099291 */ /* 0x002fe2000f8ec03f */
[----:B------:R-:W-:Y:S02]  /*0760*/  VOTEU.ALL UP1, P0 ;  /* 0x00000000003f7886 */ /* 0x000fe40000020000 */
[----:B------:R-:W-:Y:S01]  /*0770*/  ULDC.64 UR10, c[0x0][0x598] ;  /* 0x00016600000a7ab9 */ /* 0x000fe20000000a00 */
[----:B------:R-:W-:Y:S01]  /*0780*/  ISETP.NE.AND P0, PT, R0, 0x3, PT ;  /* 0x000000030000780c */ /* 0x000fe20003f05270 */
[----:B------:R-:W0:Y:S02]  /*0790*/  FENCE.VIEW.ASYNC.S ;  /* 0x00000000000073c6 */ /* 0x000e240000000000 */
[----:B0-----:R0:W1:Y:S01]  /*07a0*/  @!UP0 SYNCS.EXCH.64 URZ, [UR8+0x150], UR4 ;  /* 0x00015004083f85b2 */ /* 0x0010620008000100 */
[----:B------:R-:W-:-:S02]  /*07b0*/  ISETP.NE.U32.AND P1, PT, RZ, UR10, PT ;  /* 0x0000000aff007c0c */ /* 0x000fc4000bf25070 */
[----:B------:R-:W-:Y:S02]  /*07c0*/  ISETP.EQ.OR P0, PT, R0, RZ, !P0 ;  /* 0x000000ff0000720c */ /* 0x000fe40004702670 */
[----:B------:R-:W-:Y:S02]  /*07d0*/  ISETP.NE.AND.EX P1, PT, RZ, UR11, PT, P1 ;  /* 0x0000000bff007c0c */ /* 0x000fe4000bf25310 */
[----:B------:R-:W-:-:S04]  /*07e0*/  ISETP.EQ.AND P0, PT, R8, RZ, P0 ;  /* 0x000000ff0800720c */ /* 0x000fc80000702270 */
[----:B------:R-:W-:-:S04]  /*07f0*/  SEL R16, RZ, 0x1, !P0 ;  /* 0x00000001ff107807 */ /* 0x000fc80004000000 */
[----:B------:R-:W-:Y:S01]  /*0800*/  SEL R16, R16, 0x2, P3 ;  /* 0x0000000210107807 */ /* 0x000fe20001800000 */
[----:B------:R0:W1:Y:S01]  /*0810*/  @!UP1 SYNCS.EXCH.64 URZ, [UR8+0x158], UR4 ;  /* 0x00015804083f95b2 */ /* 0x0000620008000100 */
[----:B------:R-:W-:Y:S01]  /*0820*/  NOP ;  /* 0x0000000000007918 */ /* 0x000fe20000000000 */
[----:B------:R0:W1:Y:S01]  /*0830*/  @!UP2 SYNCS.EXCH.64 URZ, [UR9+0x130], UR6 ;  /* 0x00013006093fa5b2 */ /* 0x0000620008000100 */
[----:B------:R0:W1:Y:S01]  /*0840*/  @!UP3 SYNCS.EXCH.64 URZ, [UR9+0x138], UR6 ;  /* 0x00013806093fb5b2 */ /* 0x0000620008000100 */
[----:B------:R0:W1:Y:S01]  /*0850*/  @!UP4 SYNCS.EXCH.64 URZ, [UR9+0x140], UR6 ;  /* 0x00014006093fc5b2 */ /* 0x0000620008000100 */
[----:B------:R0:W1:Y:S01]  /*0860*/  @!UP5 SYNCS.EXCH.64 URZ, [UR9+0x148], UR6 ;  /* 0x00014806093fd5b2 */ /* 0x0000620008000100 */
[----:B------:R-:W-:Y:S01]  /*0870*/  NOP ;  /* 0x0000000000007918 */ /* 0x000fe20000000000 */
[----:B-1----:R-:W-:Y:S06]  /*0880*/  BAR.SYNC.DEFER_BLOCKING 0x0 ;  /* 0x0000000000007b1d */ /* 0x002fec0000010000 */
[----:B0-2---:R-:W-:Y:S05]  /*0890*/  @!P1 BRA `(.L_x_4) ;  /* 0x00000000001c9947 */ /* 0x005fea0003800000 */
[----:B------:R-:W0:Y:S02]  /*08a0*/  LDC.64 R6, c[0x0][0x598] ;  /* 0x00016600ff067b82 */ /* 0x000e240000000a00 */
[----:B0-----:R-:W2:Y:S02]  /*08b0*/  LDG.E.64 R6, desc[UR36][R6.64] ;  /* 0x0000002406067981 */ /* 0x001ea4000c1e1b00 */
[----:B--2---:R-:W-:-:S04]  /*08c0*/  ISETP.NE.U32.AND P0, PT, R6, RZ, PT ;  /* 0x000000ff0600720c */ /* 0x004fc80003f05070 */
[----:B------:R-:W-:-:S13]  /*08d0*/  ISETP.NE.AND.EX P0, PT, R7, RZ, PT, P0 ;  /* 0x000000ff0700720c */ /* 0x000fda0003f05300 */
[----:B------:R-:W-:Y:S05]  /*08e0*/  @!P0 BRA `(.L_x_4) ;  /* 0x0000000000088947 */ /* 0x000fea0003800000 */
[----:B------:R1:W5:Y:S01]  /*08f0*/  LD.E R88, desc[UR36][R6.64] ;  /* 0x0000002406587980 */ /* 0x000362000c101900 */
[----:B------:R-:W-:Y:S05]  /*0900*/  BRA `(.L_x_5) ;  /* 0x0000000000247947 */ /* 0x000fea0003800000 */
.L_x_4:
[----:B------:R-:W-:Y:S02]  /*0910*/  ULDC.64 UR4, c[0x0][0x588] ;  /* 0x0001620000047ab9 */ /* 0x000fe40000000a00 */
[----:B------:R-:W-:-:S04]  /*0920*/  ISETP.NE.U32.AND P0, PT, RZ, UR4, PT ;  /* 0x00000004ff007c0c */ /* 0x000fc8000bf05070 */
[----:B------:R-:W-:-:S13]  /*0930*/  ISETP.NE.AND.EX P0, PT, RZ, UR5, PT, P0 ;  /* 0x00000005ff007c0c */ /* 0x000fda000bf05300 */
[----:B------:R-:W-:Y:S05]  /*0940*/  @!P0 BRA `(.L_x_6) ;  /* 0x00000000000c8947 */ /* 0x000fea0003800000 */
[----:B------:R-:W0:Y:S02]  /*0950*/  LDC.64 R88, c[0x0][0x588] ;  /* 0x00016200ff587b82 */ /* 0x000e240000000a00 */
[----:B0-----:R0:W5:Y:S01]  /*0960*/  LDG.E R88, desc[UR36][R88.64] ;  /* 0x0000002458587981 */ /* 0x001162000c1e1900 */
[----:B------:R-:W-:Y:S05]  /*0970*/  BRA `(.L_x_5) ;  /* 0x0000000000087947 */ /* 0x000fea0003800000 */
.L_x_6:
[----:B------:R-:W-:Y:S02]  /*0980*/  ULDC UR4, c[0x0][0x580] ;  /* 0x0001600000047ab9 */ /* 0x000fe40000000800 */
[----:B------:R-:W-:-:S07]  /*0990*/  IMAD.U32 R88, RZ, RZ, UR4 ;  /* 0x00000004ff587e24 */ /* 0x000fce000f8e00ff */
.L_x_5:
[----:B------:R-:W-:Y:S02]  /*09a0*/  ULDC.64 UR4, c[0x0][0x5a0] ;  /* 0x0001680000047ab9 */ /* 0x000fe40000000a00 */
[----:B------:R-:W-:-:S04]  /*09b0*/  ISETP.NE.U32.AND P0, PT, RZ, UR4, PT ;  /* 0x00000004ff007c0c */ /* 0x000fc8000bf05070 */
[----:B------:R-:W-:-:S13]  /*09c0*/  ISETP.NE.AND.EX P0, PT, RZ, UR5, PT, P0 ;  /* 0x00000005ff007c0c */ /* 0x000fda000bf05300 */
[----:B------:R-:W-:Y:S05]  /*09d0*/  @!P0 BRA `(.L_x_7) ;  /* 0x00000000001c8947 */ /* 0x000fea0003800000 */
[----:B-1----:R-:W1:Y:S02]  /*09e0*/  LDC.64 R6, c[0x0][0x5a0] ;  /* 0x00016800ff067b82 */ /* 0x002e640000000a00 */
[----:B-1----:R-:W2:Y:S02]  /*09f0*/  LDG.E.64 R6, desc[UR36][R6.64] ;  /* 0x0000002406067981 */ /* 0x002ea4000c1e1b00 */
[----:B--2---:R-:W-:-:S04]  /*0a00*/  ISETP.NE.U32.AND P0, PT, R6, RZ, PT ;  /* 0x000000ff0600720c */ /* 0x004fc80003f05070 */
[----:B------:R-:W-:-:S13]  /*0a10*/  ISETP.NE.AND.EX P0, PT, R7, RZ, PT, P0 ;  /* 0x000000ff0700720c */ /* 0x000fda0003f05300 */
[----:B------:R-:W-:Y:S05]  /*0a20*/  @!P0 BRA `(.L_x_7) ;  /* 0x0000000000088947 */ /* 0x000fea0003800000 */
[----:B0-----:R2:W5:Y:S01]  /*0a30*/  LD.E R89, desc[UR36][R6.64] ;  /* 0x0000002406597980 */ /* 0x001562000c101900 */
[----:B------:R-:W-:Y:S05]  /*0a40*/  BRA `(.L_x_8) ;  /* 0x0000000000247947 */ /* 0x000fea0003800000 */
.L_x_7:
[----:B------:R-:W-:Y:S02]  /*0a50*/  ULDC.64 UR4, c[0x0][0x590] ;  /* 0x0001640000047ab9 */ /* 0x000fe40000000a00 */
[----:B------:R-:W-:-:S04]  /*0a60*/  ISETP.NE.U32.AND P0, PT, RZ, UR4, PT ;  /* 0x00000004ff007c0c */ /* 0x000fc8000bf05070 */
[----:B------:R-:W-:-:S13]  /*0a70*/  ISETP.NE.AND.EX P0, PT, RZ, UR5, PT, P0 ;  /* 0x00000005ff007c0c */ /* 0x000fda000bf05300 */
[----:B------:R-:W-:Y:S05]  /*0a80*/  @!P0 BRA `(.L_x_9) ;  /* 0x00000000000c8947 */ /* 0x000fea0003800000 */
[----:B-1----:R-:W0:Y:S02]  /*0a90*/  LDC.64 R6, c[0x0][0x590] ;  /* 0x00016400ff067b82 */ /* 0x002e240000000a00 */
[----:B0-----:R0:W5:Y:S01]  /*0aa0*/  LDG.E R89, desc[UR36][R6.64] ;  /* 0x0000002406597981 */ /* 0x001162000c1e1900 */
[----:B------:R-:W-:Y:S05]  /*0ab0*/  BRA `(.L_x_8) ;  /* 0x0000000000087947 */ /* 0x000fea0003800000 */
.L_x_9:
[----:B------:R-:W-:Y:S02]  /*0ac0*/  ULDC UR4, c[0x0][0x584] ;  /* 0x0001610000047ab9 */ /* 0x000fe40000000800 */
[----:B0-----:R-:W-:-:S07]  /*0ad0*/  IMAD.U32 R89, RZ, RZ, UR4 ;  /* 0x00000004ff597e24 */ /* 0x001fce000f8e00ff */
.L_x_8:
[----:B------:R-:W3:Y:S01]  /*0ae0*/  LDC R2, c[0x0][0x65c] ;  /* 0x00019700ff027b82 */ /* 0x000ee20000000800 */
[----:B------:R-:W4:Y:S01]  /*0af0*/  S2R R14, SR_CTAID.Y ;  /* 0x00000000000e7919 */ /* 0x000f220000002600 */
[----:B------:R-:W-:Y:S01]  /*0b00*/  ULDC UR6, c[0x0][0x28c] ;  /* 0x0000a30000067ab9 */ /* 0x000fe20000000800 */
[----:B------:R-:W-:Y:S01]  /*0b10*/  ISETP.NE.AND P0, PT, R8, 0x2, PT ;  /* 0x000000020800780c */ /* 0x000fe20003f05270 */
[----:B------:R-:W-:Y:S01]  /*0b20*/  UIADD3 UR6, UR6, 0x1f, URZ ;  /* 0x0000001f06067890 */ /* 0x000fe2000fffe03f */
[----:B012---:R-:W0:Y:S01]  /*0b30*/  S2R R6, SR_CTAID.X ;  /* 0x0000000000067919 */ /* 0x007e220000002500 */
[----:B------:R-:W-:Y:S01]  /*0b40*/  IMAD.MOV.U32 R7, RZ, RZ, RZ ;  /* 0x000000ffff077224 */ /* 0x000fe200078e00ff */
[----:B------:R-:W-:Y:S01]  /*0b50*/  UMOV UR38, URZ ;  /* 0x0000003f00267c82 */ /* 0x000fe20008000000 */
[----:B------:R-:W-:Y:S01]  /*0b60*/  USHF.R.S32.HI UR7, URZ, 0x1f, UR6 ;  /* 0x0000001f3f077899 */ /* 0x000fe20008011406 */
[----:B------:R-:W-:Y:S01]  /*0b70*/  UMOV UR39, URZ ;  /* 0x0000003f00277c82 */ /* 0x000fe20008000000 */
[----:B------:R-:W-:-:S02]  /*0b80*/  ULDC.64 UR8, c[0x0][0x650] ;  /* 0x0001940000087ab9 */ /* 0x000fc40000000a00 */
[----:B------:R-:W-:-:S04]  /*0b90*/  ULEA.HI UR7, UR7, UR6, URZ, 0x5 ;  /* 0x0000000607077291 */ /* 0x000fc8000f8f283f */
[----:B------:R-:W-:Y:S01]  /*0ba0*/  USHF.R.S32.HI UR40, URZ, 0x5, UR7 ;  /* 0x000000053f287899 */ /* 0x000fe20008011407 */
[----:B---3--:R-:W-:-:S13]  /*0bb0*/  ISETP.NE.AND P1, PT, R2, 0x1, PT ;  /* 0x000000010200780c */ /* 0x008fda0003f25270 */
[----:B------:R-:W0:Y:S01]  /*0bc0*/  @P1 LDC R19, c[0x0][0x10] ;  /* 0x00000400ff131b82 */ /* 0x000e220000000800 */
[----:B----4-:R-:W-:Y:S02]  /*0bd0*/  @P1 IMAD.MOV.U32 R8, RZ, RZ, R14 ;  /* 0x000000ffff081224 */ /* 0x010fe400078e000e */
[----:B------:R-:W-:Y:S02]  /*0be0*/  @P1 IMAD.MOV.U32 R9, RZ, RZ, RZ ;  /* 0x000000ffff091224 */ /* 0x000fe400078e00ff */
[----:B------:R-:W-:-:S03]  /*0bf0*/  @P1 IMAD.MOV.U32 R17, RZ, RZ, RZ ;  /* 0x000000ffff111224 */ /* 0x000fc600078e00ff */
[----:B------:R-:W1:Y:S01]  /*0c00*/  @!P1 LDC R11, c[0x0][0xc] ;  /* 0x00000300ff0b9b82 */ /* 0x000e620000000800 */
[----:B------:R-:W-:Y:S01]  /*0c10*/  ULDC UR4, c[0x0][0xc] ;  /* 0x0000030000047ab9 */ /* 0x000fe20000000800 */
[----:B------:R-:W-:Y:S02]  /*0c20*/  ULDC UR5, c[0x0][0x10] ;  /* 0x0000040000057ab9 */ /* 0x000fe40000000800 */
[----:B------:R-:W-:-:S04]  /*0c30*/  UIMAD.WIDE.U32 UR4, UR4, UR5, URZ ;  /* 0x00000005040472a5 */ /* 0x000fc8000f8e003f */
[----:B------:R-:W2:Y:S01]  /*0c40*/  LDC R2, c[0x0][0x14] ;  /* 0x00000500ff027b82 */ /* 0x000ea20000000800 */
[----:B0-----:R-:W-:-:S04]  /*0c50*/  @P1 IMAD.WIDE.U32 R18, R6, R19, R8 ;  /* 0x0000001306121225 */ /* 0x001fc800078e0008 */
[----:B------:R-:W-:Y:S02]  /*0c60*/  @P1 IMAD.IADD R17, R19, 0x1, R17 ;  /* 0x0000000113111824 */ /* 0x000fe400078e0211 */
[----:B-1----:R-:W-:-:S04]  /*0c70*/  @!P1 IMAD.WIDE.U32 R8, R11, R14, R6 ;  /* 0x0000000e0b089225 */ /* 0x002fc800078e0006 */
[----:B------:R-:W-:Y:S02]  /*0c80*/  @!P1 IMAD.MOV.U32 R18, RZ, RZ, R8 ;  /* 0x000000ffff129224 */ /* 0x000fe400078e0008 */
[----:B------:R-:W-:Y:S02]  /*0c90*/  @!P1 IMAD.MOV.U32 R17, RZ, RZ, R9 ;  /* 0x000000ffff119224 */ /* 0x000fe400078e0009 */
[----:B--2---:R-:W-:-:S04]  /*0ca0*/  IMAD.WIDE.U32 R12, R2, UR4, RZ ;  /* 0x00000004020c7c25 */ /* 0x004fc8000f8e00ff */
[----:B------:R-:W-:Y:S01]  /*0cb0*/  IMAD R23, R2, UR5, RZ ;  /* 0x0000000502177c24 */ /* 0x000fe2000f8e02ff */
[----:B------:R0:W-:Y:S03]  /*0cc0*/  STL.64 [R1], R12 ;  /* 0x0000000c01007387 */ /* 0x0001e60000100a00 */
[----:B------:R-:W-:Y:S01]  /*0cd0*/  IMAD.IADD R23, R13, 0x1, R23 ;  /* 0x000000010d177824 */ /* 0x000fe200078e0217 */
[----:B------:R-:W-:Y:S06]  /*0ce0*/  @P0 BRA `(.L_x_10) ;  /* 0x0000000000200947 */ /* 0x000fec0003800000 */
[----:B------:R-:W-:Y:S01]  /*0cf0*/  UISETP.GE.U32.AND UP0, UPT, UR40, 0x12, UPT ;  /* 0x000000122800788c */ /* 0x000fe2000bf06070 */
[----:B------:R-:W-:Y:S01]  /*0d00*/  IADD3 R18, P0, R18, R12, RZ ;  /* 0x0000000c12127210 */ /* 0x000fe20007f1e0ff */
[----:B------:R-:W-:Y:S01]  /*0d10*/  UIMAD.WIDE.U32 UR4, UR40, 0x38e38e39, URZ ;  /* 0x38e38e39280478a5 */ /* 0x000fe2000f8e003f */
[----:B------:R-:W-:-:S03]  /*0d20*/  UMOV UR39, URZ ;  /* 0x0000003f00277c82 */ /* 0x000fc60008000000 */
[----:B------:R-:W-:Y:S01]  /*0d30*/  USHF.R.U32.HI UR4, URZ, 0x2, UR5 ;  /* 0x000000023f047899 */ /* 0x000fe20008011605 */
[----:B------:R-:W-:-:S03]  /*0d40*/  IMAD.X R17, R23, 0x1, R17, P0 ;  /* 0x0000000117117824 */ /* 0x000fc600000e0611 */
[----:B------:R-:W-:Y:S02]  /*0d50*/  UIMAD UR38, UR4, -0x12, UR40 ;  /* 0xffffffee042678a4 */ /* 0x000fe4000f8e0228 */
[----:B------:R-:W-:-:S12]  /*0d60*/  @UP0 ULOP3.LUT UR39, UR4, 0x1, URZ, 0xc0, !UPT ;  /* 0x0000000104270892 */ /* 0x000fd8000f8ec03f */
.L_x_10:
[----:B------:R-:W-:Y:S01]  /*0d70*/  ISETP.GE.U32.AND P0, PT, R18, UR8, PT ;  /* 0x0000000812007c0c */ /* 0x000fe2000bf06070 */
[----:B------:R-:W-:Y:S01]  /*0d80*/  IMAD.MOV.U32 R19, RZ, RZ, -0x1 ;  /* 0xffffffffff137424 */ /* 0x000fe200078e00ff */
[----:B------:R-:W-:Y:S01]  /*0d90*/  PRMT R8, RZ, 0x7610, R8 ;  /* 0x00007610ff087816 */ /* 0x000fe20000000008 */
[----:B------:R-:W-:Y:S01]  /*0da0*/  IMAD.MOV.U32 R22, RZ, RZ, -0x1 ;  /* 0xffffffffff167424 */ /* 0x000fe200078e00ff */
[----:B------:R-:W-:Y:S01]  /*0db0*/  ISETP.GE.U32.AND.EX P0, PT, R17, UR9, PT, P0 ;  /* 0x0000000911007c0c */ /* 0x000fe2000bf06100 */
[----:B------:R-:W-:-:S12]  /*0dc0*/  IMAD.MOV.U32 R2, RZ, RZ, -0x1 ;  /* 0xffffffffff027424 */ /* 0x000fd800078e00ff */
[----:B------:R-:W-:Y:S05]  /*0dd0*/  @P0 BRA `(.L_x_11) ;  /* 0x00000004005c0947 */ /* 0x000fea0003800000 */
[----:B------:R-:W1:Y:S01]  /*0de0*/  LDC.64 R20, c[0x0][0x628] ;  /* 0x00018a00ff147b82 */ /* 0x000e620000000a00 */
[----:B------:R-:W-:Y:S02]  /*0df0*/  IMAD.MOV.U32 R8, RZ, RZ, R18 ;  /* 0x000000ffff087224 */ /* 0x000fe400078e0012 */
[----:B------:R-:W-:-:S05]  /*0e00*/  IMAD.MOV.U32 R9, RZ, RZ, R17 ;  /* 0x000000ffff097224 */ /* 0x000fca00078e0011 */
[----:B------:R-:W2:Y:S08]  /*0e10*/  LDC R2, c[0x0][0x630] ;  /* 0x00018c00ff027b82 */ /* 0x000eb00000000800 */
[----:B------:R-:W3:Y:S01]  /*0e20*/  LDC.64 R24, c[0x0][0x620] ;  /* 0x00018800ff187b82 */ /* 0x000ee20000000a00 */
[----:B-1----:R-:W-:-:S04]  /*0e30*/  ISETP.NE.U32.AND P0, PT, R20, RZ, PT ;  /* 0x000000ff1400720c */ /* 0x002fc80003f05070 */
[----:B------:R-:W-:-:S13]  /*0e40*/  ISETP.NE.AND.EX P0, PT, R21, RZ, PT, P0 ;  /* 0x000000ff1500720c */ /* 0x000fda0003f05300 */
[----:B--23--:R-:W-:Y:S05]  /*0e50*/  @!P0 BRA `(.L_x_12) ;  /* 0x0000000000288947 */ /* 0x00cfea0003800000 */
[----:B0-----:R-:W0:Y:S02]  /*0e60*/  LDC R13, c[0x0][0x634] ;  /* 0x00018d00ff0d7b82 */ /* 0x001e240000000800 */
[----:B0-----:R-:W-:-:S05]  /*0e70*/  IADD3 R13, P0, R18, R13, RZ ;  /* 0x0000000d120d7210 */ /* 0x001fca0007f1e0ff */
[----:B------:R-:W-:-:S04]  /*0e80*/  IMAD.X R15, RZ, RZ, R17, P0 ;  /* 0x000000ffff0f7224 */ /* 0x000fc800000e0611 */
[----:B------:R-:W-:-:S04]  /*0e90*/  IMAD.WIDE.U32 R8, R15, R20, RZ ;  /* 0x000000140f087225 */ /* 0x000fc800078e00ff */
[----:B------:R-:W-:-:S04]  /*0ea0*/  IMAD.WIDE.U32 R10, P0, R13, R21, R8 ;  /* 0x000000150d0a7225 */ /* 0x000fc80007800008 */
[----:B------:R-:W-:-:S04]  /*0eb0*/  IMAD.WIDE.U32 R8, R13, R20, RZ ;  /* 0x000000140d087225 */ /* 0x000fc800078e00ff */
[----:B------:R-:W-:Y:S01]  /*0ec0*/  IMAD.X R13, RZ, RZ, RZ, P0 ;  /* 0x000000ffff0d7224 */ /* 0x000fe200000e06ff */
[----:B------:R-:W-:Y:S01]  /*0ed0*/  IADD3 RZ, P0, R9, R10, RZ ;  /* 0x0000000a09ff7210 */ /* 0x000fe20007f1e0ff */
[----:B------:R-:W-:-:S04]  /*0ee0*/  IMAD.MOV.U32 R12, RZ, RZ, R11 ;  /* 0x000000ffff0c7224 */ /* 0x000fc800078e000b */
[----:B------:R-:W-:-:S08]  /*0ef0*/  IMAD.WIDE.U32.X R8, R15, R21, R12, P0 ;  /* 0x000000150f087225 */ /* 0x000fd000000e040c */
.L_x_12:
[-CC-:B------:R-:W-:Y:S01]  /*0f00*/  SHF.R.U64 R31, R8, R2.reuse, R9.reuse ;  /* 0x00000002081f7219 */ /* 0x180fe20000001209 */
[----:B0-----:R-:W0:Y:S01]  /*0f10*/  LDC R12, c[0x0][0x618] ;  /* 0x00018600ff0c7b82 */ /* 0x001e220000000800 */
[----:B------:R-:W-:Y:S01]  /*0f20*/  SHF.R.U32.HI R7, RZ, R2, R9 ;  /* 0x00000002ff077219 */ /* 0x000fe20000011609 */
[----:B------:R-:W-:Y:S01]  /*0f30*/  ULDC UR4, c[0x0][0x150] ;  /* 0x0000540000047ab9 */ /* 0x000fe20000000800 */
[----:B------:R-:W-:Y:S01]  /*0f40*/  IADD3 R11, P0, RZ, -R31, RZ ;  /* 0x8000001fff0b7210 */ /* 0x000fe20007f1e0ff */
[----:B------:R-:W-:Y:S01]  /*0f50*/  IMAD.MOV.U32 R19, RZ, RZ, R17 ;  /* 0x000000ffff137224 */ /* 0x000fe200078e0011 */
[----:B------:R-:W-:-:S03]  /*0f60*/  I2FP.F32.U32 R2, R6 ;  /* 0x0000000600027245 */ /* 0x000fc60000201000 */
[----:B------:R-:W1:Y:S01]  /*0f70*/  LDC.64 R26, c[0x0][0x640] ;  /* 0x00019000ff1a7b82 */ /* 0x000e620000000a00 */
[----:B------:R-:W-:Y:S02]  /*0f80*/  IMAD.X R13, RZ, RZ, ~R7, P0 ;  /* 0x000000ffff0d7224 */ /* 0x000fe400000e0e07 */
[----:B------:R-:W-:Y:S01]  /*0f90*/  FMUL R2, R2, UR4 ;  /* 0x0000000402027c20 */ /* 0x000fe20008400000 */
[----:B------:R-:W-:Y:S01]  /*0fa0*/  IMAD.WIDE.U32 R8, R11, R24, R18 ;  /* 0x000000180b087225 */ /* 0x000fe200078e0012 */
[----:B------:R-:W-:-:S03]  /*0fb0*/  ULDC UR4, c[0x0][0x154] ;  /* 0x0000550000047ab9 */ /* 0x000fc60000000800 */
[----:B------:R-:W-:Y:S01]  /*0fc0*/  IMAD R10, R13, R24, RZ ;  /* 0x000000180d0a7224 */ /* 0x000fe200078e02ff */
[----:B------:R-:W2:Y:S01]  /*0fd0*/  LDC R7, c[0x0][0x144] ;  /* 0x00005100ff077b82 */ /* 0x000ea20000000800 */
[----:B------:R-:W3:Y:S02]  /*0fe0*/  F2I.U32.TRUNC.NTZ R2, R2 ;  /* 0x0000000200027305 */ /* 0x000ee4000020f000 */
[----:B------:R-:W-:-:S04]  /*0ff0*/  IMAD R11, R11, R25, R10 ;  /* 0x000000190b0b7224 */ /* 0x000fc800078e020a */
[----:B------:R-:W-:Y:S01]  /*1000*/  IMAD.IADD R9, R9, 0x1, R11 ;  /* 0x0000000109097824 */ /* 0x000fe200078e020b */
[----:B------:R-:W4:Y:S01]  /*1010*/  LDC R22, c[0x0][0x608] ;  /* 0x00018200ff167b82 */ /* 0x000f220000000800 */
[----:B------:R-:W-:-:S03]  /*1020*/  IMAD.MOV.U32 R11, RZ, RZ, -0x1 ;  /* 0xffffffffff0b7424 */ /* 0x000fc600078e00ff */
[--C-:B0-----:R-:W-:Y:S02]  /*1030*/  SHF.R.U64 R20, R8, R12, R9.reuse ;  /* 0x0000000c08147219 */ /* 0x101fe40000001209 */
[----:B------:R-:W-:Y:S02]  /*1040*/  I2FP.F32.U32 R8, R14 ;  /* 0x0000000e00087245 */ /* 0x000fe40000201000 */
[----:B------:R-:W0:Y:S01]  /*1050*/  LDC R24, c[0x0][0x658] ;  /* 0x00019600ff187b82 */ /* 0x000e220000000800 */
[----:B-1----:R-:W-:Y:S01]  /*1060*/  ISETP.NE.U32.AND P0, PT, R26, RZ, PT ;  /* 0x000000ff1a00720c */ /* 0x002fe20003f05070 */
[----:B---3--:R-:W-:Y:S02]  /*1070*/  IMAD.MOV R10, RZ, RZ, -R2 ;  /* 0x000000ffff0a7224 */ /* 0x008fe400078e0a02 */
[----:B------:R-:W-:Y:S01]  /*1080*/  FMUL R8, R8, UR4 ;  /* 0x0000000408087c20 */ /* 0x000fe20008400000 */
[----:B------:R-:W-:Y:S02]  /*1090*/  SHF.R.U32.HI R9, RZ, R12, R9 ;  /* 0x0000000cff097219 */ /* 0x000fe40000011609 */
[----:B------:R-:W-:Y:S01]  /*10a0*/  ISETP.NE.AND.EX P0, PT, R27, RZ, PT, P0 ;  /* 0x000000ff1b00720c */ /* 0x000fe20003f05300 */
[----:B------:R1:W3:Y:S01]  /*10b0*/  F2I.U32.TRUNC.NTZ R15, R8 ;  /* 0x00000008000f7305 */ /* 0x0002e2000020f000 */
[----:B------:R-:W1:Y:S01]  /*10c0*/  LDC R19, c[0x0][0x148] ;  /* 0x00005200ff137b82 */ /* 0x000e620000000800 */
[----:B--2---:R-:W-:-:S07]  /*10d0*/  IMAD R2, R7, R10, R6 ;  /* 0x0000000a07027224 */ /* 0x004fce00078e0206 */
[----:B------:R-:W2:Y:S01]  /*10e0*/  LDC R25, c[0x0][0x600] ;  /* 0x00018000ff197b82 */ /* 0x000ea20000000800 */
[-CC-:B----4-:R-:W-:Y:S02]  /*10f0*/  SHF.R.U64 R32, R20, R22.reuse, R9.reuse ;  /* 0x0000001614207219 */ /* 0x190fe40000001209 */
[----:B------:R-:W-:Y:S01]  /*1100*/  SHF.R.U32.HI R7, RZ, R22, R9 ;  /* 0x00000016ff077219 */ /* 0x000fe20000011609 */
[----:B------:R-:W-:-:S04]  /*1110*/  IMAD.MOV.U32 R9, RZ, RZ, 0x1 ;  /* 0x00000001ff097424 */ /* 0x000fc800078e00ff */
[----:B------:R-:W4:Y:S01]  /*1120*/  LDC R28, c[0x0][0x648] ;  /* 0x00019200ff1c7b82 */ /* 0x000f220000000800 */
[-C--:B0-----:R-:W-:Y:S02]  /*1130*/  SHF.L.U32 R6, R11, R24.reuse, RZ ;  /* 0x000000180b067219 */ /* 0x081fe400000006ff */
[--C-:B------:R-:W-:Y:S02]  /*1140*/  SHF.R.U64 R22, R32, R24, R7.reuse ;  /* 0x0000001820167219 */ /* 0x100fe40000001207 */
[----:B------:R-:W-:Y:S02]  /*1150*/  LOP3.LUT R13, RZ, R6, RZ, 0x33, !PT ;  /* 0x00000006ff0d7212 */ /* 0x000fe400078e33ff */
[-C--:B------:R-:W-:Y:S01]  /*1160*/  SHF.R.U32.HI R7, RZ, R24.reuse, R7 ;  /* 0x00000018ff077219 */ /* 0x080fe20000011607 */
[----:B------:R-:W0:Y:S01]  /*1170*/  LDC R29, c[0x0][0x638] ;  /* 0x00018e00ff1d7b82 */ /* 0x000e220000000800 */
[----:B------:R-:W-:Y:S01]  /*1180*/  SHF.L.U32 R12, R9, R24, RZ ;  /* 0x00000018090c7219 */ /* 0x000fe200000006ff */
[----:B------:R-:W-:-:S06]  /*1190*/  IMAD.MOV.U32 R6, RZ, RZ, R22 ;  /* 0x000000ffff067224 */ /* 0x000fcc00078e0016 */
[----:B------:R-:W0:Y:S01]  /*11a0*/  LDC R30, c[0x0][0x610] ;  /* 0x00018400ff1e7b82 */ /* 0x000e220000000800 */
[----:B-1-3--:R-:W-:Y:S05]  /*11b0*/  @!P0 BRA `(.L_x_13) ;  /* 0x0000000000288947 */ /* 0x00afea0003800000 */
[----:B------:R-:W1:Y:S02]  /*11c0*/  LDC R11, c[0x0][0x64c] ;  /* 0x00019300ff0b7b82 */ /* 0x000e640000000800 */
[----:B-1----:R-:W-:-:S05]  /*11d0*/  IADD3 R11, P0, R22, R11, RZ ;  /* 0x0000000b160b7210 */ /* 0x002fca0007f1e0ff */
        /* <DEDUP_REMOVED lines=8> */
.L_x_13:
[----:B----4-:R-:W-:Y:S01]  /*1260*/  SHF.R.U64 R6, R6, R28, R7 ;  /* 0x0000001c06067219 */ /* 0x010fe20000001207 */
[----:B--2---:R-:W-:Y:S01]  /*1270*/  VIADD R7, R25, 0xffffffff ;  /* 0xffffffff19077836 */ /* 0x004fe20000000000 */
[----:B------:R-:W-:Y:S01]  /*1280*/  LOP3.LUT R13, R32, R13, RZ, 0xc0, !PT ;  /* 0x0000000d200d7212 */ /* 0x000fe200078ec0ff */
[----:B------:R-:W-:Y:S02]  /*1290*/  IMAD.MOV R15, RZ, RZ, -R15 ;  /* 0x000000ffff0f7224 */ /* 0x000fe400078e0a0f */
[----:B------:R-:W-:Y:S01]  /*12a0*/  IMAD.MOV R8, RZ, RZ, -R6 ;  /* 0x000000ffff087224 */ /* 0x000fe200078e0a06 */
[----:B------:R-:W-:Y:S01]  /*12b0*/  LOP3.LUT R7, R20, R7, RZ, 0xc0, !PT ;  /* 0x0000000714077212 */ /* 0x000fe200078ec0ff */
[----:B------:R-:W-:Y:S02]  /*12c0*/  IMAD R13, R12, R6, R13 ;  /* 0x000000060c0d7224 */ /* 0x000fe400078e020d */
[----:B------:R-:W-:Y:S02]  /*12d0*/  @P1 IMAD R2, R19, R15, R14 ;  /* 0x0000000f13021224 */ /* 0x000fe400078e020e */
[----:B0-----:R-:W-:-:S02]  /*12e0*/  IMAD R6, R8, R29, R22 ;  /* 0x0000001d08067224 */ /* 0x001fc400078e0216 */
[----:B------:R-:W-:Y:S02]  /*12f0*/  IMAD R2, R13, R30, R2 ;  /* 0x0000001e0d027224 */ /* 0x000fe400078e0202 */
[----:B------:R-:W-:Y:S02]  /*1300*/  IMAD R19, R6, R25, R7 ;  /* 0x0000001906137224 */ /* 0x000fe400078e0207 */
[----:B------:R-:W-:-:S03]  /*1310*/  IMAD.MOV.U32 R8, RZ, RZ, 0x1 ;  /* 0x00000001ff087424 */ /* 0x000fc600078e00ff */
[----:B------:R-:W-:Y:S02]  /*1320*/  SEL R22, R19, R2, !P1 ;  /* 0x0000000213167207 */ /* 0x000fe40004800000 */
[----:B------:R-:W-:Y:S01]  /*1330*/  SEL R19, R2, R19, !P1 ;  /* 0x0000001302137207 */ /* 0x000fe20004800000 */
[----:B------:R-:W-:-:S07]  /*1340*/  IMAD.MOV.U32 R2, RZ, RZ, R31 ;  /* 0x000000ffff027224 */ /* 0x000fce00078e001f */
.L_x_11:
[----:B------:R-:W-:Y:S05]  /*1350*/  @!P2 BRA `(.L_x_14) ;  /* 0x000000540010a947 */ /* 0x000fea0003800000 */
[----:B------:R-:W-:-:S13]  /*1360*/  ISETP.GT.U32.AND P0, PT, R33, 0x1, PT ;  /* 0x000000012100780c */ /* 0x000fda0003f04070 */
[----:B------:R-:W-:Y:S05]  /*1370*/  @P0 EXIT ;  /* 0x000000000000094d */ /* 0x000fea0003800000 */
.L_x_15:
[----:B------:R-:W-:-:S08]  /*1380*/  NOP ;  /* 0x0000000000007918 */ /* 0x000fd00000000000 */
[----:B------:R-:W1:Y:S02]  /*1390*/  USETMAXREG.TRY_ALLOC.CTAPOOL UP0, 0xe8 ;  /* 0x000000e8000079c8 */ /* 0x000e640008000600 */
[----:B-1----:R-:W-:-:S13]  /*13a0*/  PLOP3.LUT P0, PT, PT, PT, UP0, 0x80, 0x0 ;  /* 0x000000000000781c */ /* 0x002fda0003f0f008 */
[----:B------:R-:W-:Y:S05]  /*13b0*/  @!P0 BRA `(.L_x_15) ;  /* 0xfffffffc00f08947 */ /* 0x000fea000383ffff */
[----:B------:R-:W-:-:S13]  /*13c0*/  LOP3.LUT P0, RZ, R8, 0xff, RZ, 0xc0, !PT ;  /* 0x000000ff08ff7812 */ /* 0x000fda000780c0ff */
[----:B------:R-:W-:Y:S05]  /*13d0*/  @!P0 EXIT ;  /* 0x000000000000894d */ /* 0x000fea0003800000 */
[----:B------:R-:W1:Y:S01]  /*13e0*/  S2UR UR4, SR_CgaCtaId ;  /* 0x00000000000479c3 */ /* 0x000e620000008800 */
[----:B------:R-:W-:Y:S01]  /*13f0*/  VIADD R6, R5, 0xffffffff ;  /* 0xffffffff05067836 */ /* 0x000fe20000000000 */
[----:B------:R-:W-:Y:S01]  /*1400*/  SHF.R.S32.HI R0, RZ, 0x1f, R3 ;  /* 0x0000001fff007819 */ /* 0x000fe20000011403 */
[----:B------:R-:W-:Y:S01]  /*1410*/  UMOV UR41, 0x400 ;  /* 0x0000040000297882 */ /* 0x000fe20000000000 */
[----:B------:R-:W-:Y:S01]  /*1420*/  UISETP.LT.AND UP0, UPT, UR40, 0x1, UPT ;  /* 0x000000012800788c */ /* 0x000fe2000bf01270 */
[----:B------:R-:W-:Y:S01]  /*1430*/  LOP3.LUT R100, R16, 0x1, RZ, 0xfc, !PT ;  /* 0x0000000110647812 */ /* 0x000fe200078efcff */
[----:B------:R-:W-:Y:S01]  /*1440*/  ULDC UR6, c[0x0][0x284] ;  /* 0x0000a10000067ab9 */ /* 0x000fe20000000800 */
[----:B------:R-:W-:Y:S01]  /*1450*/  R2UR UR42, R6 ;  /* 0x00000000062a72ca */ /* 0x000fe200000e0000 */
[----:B------:R-:W-:Y:S01]  /*1460*/  USEL UR43, UR40, 0x1, UP0 ;  /* 0x00000001282b7887 */ /* 0x000fe20008000000 */
[CC--:B------:R-:W-:Y:S01]  /*1470*/  LEA.HI R4, R0.reuse, R3.reuse, RZ, 0x2 ;  /* 0x0000000300047211 */ /* 0x0c0fe200078f10ff */
[----:B------:R-:W-:Y:S01]  /*1480*/  USHF.L.U32 UR46, UR40, 0x1, URZ ;  /* 0x00000001282e7899 */ /* 0x000fe2000800063f */
[----:B------:R-:W-:Y:S01]  /*1490*/  LEA.HI R0, R0, R3, RZ, 0x5 ;  /* 0x0000000300007211 */ /* 0x000fe200078f28ff */
[----:B------:R-:W-:Y:S01]  /*14a0*/  UIADD3 UR43, -UR43, UR40, URZ ;  /* 0x000000282b2b7290 */ /* 0x000fe2000fffe13f */
[----:B------:R-:W-:-:S02]  /*14b0*/  SHF.R.S32.HI R90, RZ, 0x2, R4 ;  /* 0x00000002ff5a7819 */ /* 0x000fc40000011404 */
[----:B------:R-:W-:Y:S02]  /*14c0*/  SHF.R.S32.HI R5, RZ, 0x1f, R4 ;  /* 0x0000001fff057819 */ /* 0x000fe40000011404 */
[----:B------:R-:W-:Y:S02]  /*14d0*/  LOP3.LUT R92, R4, 0xfffffffc, RZ, 0xc0, !PT ;  /* 0xfffffffc045c7812 */ /* 0x000fe400078ec0ff */
[----:B------:R-:W-:Y:S01]  /*14e0*/  LEA.HI R5, R5, R90, RZ, 0x3 ;  /* 0x0000005a05057211 */ /* 0x000fe200078f18ff */
[----:B------:R-:W-:Y:S01]  /*14f0*/  USHF.L.U32 UR42, UR42, 0x3, URZ ;  /* 0x000000032a2a7899 */ /* 0x000fe2000800063f */
[----:B------:R-:W-:Y:S01]  /*1500*/  ISETP.NE.AND P0, PT, R6, RZ, PT ;  /* 0x000000ff0600720c */ /* 0x000fe20003f05270 */
[----:B------:R-:W-:Y:S01]  /*1510*/  IMAD.IADD R92, R3, 0x1, -R92 ;  /* 0x00000001035c7824 */ /* 0x000fe200078e0a5c */
[----:B------:R-:W-:Y:S01]  /*1520*/  LOP3.LUT R5, R5, 0xfffffff8, RZ, 0xc0, !PT ;  /* 0xfffffff805057812 */ /* 0x000fe200078ec0ff */
[----:B-1----:R-:W-:Y:S01]  /*1530*/  ULEA UR41, UR4, UR41, 0x18 ;  /* 0x0000002904297291 */ /* 0x002fe2000f8ec03f */
[----:B------:R-:W-:Y:S01]  /*1540*/  SEL R101, RZ, 0x1, P0 ;  /* 0x00000001ff657807 */ /* 0x000fe20000000000 */
[----:B------:R-:W-:-:S02]  /*1550*/  IMAD.U32 R94, RZ, RZ, UR42 ;  /* 0x0000002aff5e7e24 */ /* 0x000fc4000f8e00ff */
[----:B------:R-:W-:Y:S01]  /*1560*/  UIADD3 UR47, UR41, 0x130, URZ ;  /* 0x00000130292f7890 */ /* 0x000fe2000fffe03f */
[----:B------:R-:W-:Y:S01]  /*1570*/  IMAD.IADD R90, R90, 0x1, -R5 ;  /* 0x000000015a5a7824 */ /* 0x000fe200078e0a05 */
[----:B------:R-:W-:Y:S01]  /*1580*/  UIADD3 UR4, UR41, 0x200, URZ ;  /* 0x0000020029047890 */ /* 0x000fe2000fffe03f */
[----:B------:R-:W-:Y:S01]  /*1590*/  SHF.R.S32.HI R5, RZ, 0x5, R0 ;  /* 0x00000005ff057819 */ /* 0x000fe20000011400 */
[----:B------:R-:W-:Y:S01]  /*15a0*/  UIADD3 UR5, UR41, 0x12200, URZ ;  /* 0x0001220029057890 */ /* 0x000fe2000fffe03f */
[C---:B------:R-:W-:Y:S01]  /*15b0*/  LOP3.LUT R96, R94.reuse, 0x8, RZ, 0xc0, !PT ;  /* 0x000000085e607812 */ /* 0x040fe200078ec0ff */
[----:B------:R-:W-:Y:S01]  /*15c0*/  USHF.R.U32.HI UR4, URZ, 0x4, UR4 ;  /* 0x000000043f047899 */ /* 0x000fe20008011604 */
[--C-:B------:R-:W-:Y:S01]  /*15d0*/  SHF.R.S32.HI R91, RZ, 0x1f, R90.reuse ;  /* 0x0000001fff5b7819 */ /* 0x100fe2000001145a */
[----:B------:R-:W-:Y:S01]  /*15e0*/  USHF.R.U32.HI UR5, URZ, 0x4, UR5 ;  /* 0x000000043f057899 */ /* 0x000fe20008011605 */
[C-C-:B------:R-:W-:Y:S01]  /*15f0*/  IMAD R97, R5.reuse, -0x10, -R90.reuse ;  /* 0xfffffff005617824 */ /* 0x140fe200078e0a5a */
[----:B------:R-:W-:Y:S01]  /*1600*/  ULOP3.LUT UR4, UR4, 0x3fff, URZ, 0xc0, !UPT ;  /* 0x00003fff04047892 */ /* 0x000fe2000f8ec03f */
[----:B------:R-:W-:Y:S01]  /*1610*/  IMAD.U32 R93, RZ, RZ, UR47 ;  /* 0x0000002fff5d7e24 */ /* 0x000fe2000f8e00ff */
[----:B------:R-:W-:Y:S01]  /*1620*/  ULOP3.LUT UR5, UR5, 0x3fff, URZ, 0xc0, !UPT ;  /* 0x00003fff05057892 */ /* 0x000fe2000f8ec03f */
[----:B------:R-:W-:Y:S01]  /*1630*/  IMAD.WIDE R90, R5, 0x10, R90 ;  /* 0x00000010055a7825 */ /* 0x000fe200078e025a */
[----:B------:R-:W-:Y:S01]  /*1640*/  LOP3.LUT R94, R94, 0x8, RZ, 0xc, !PT ;  /* 0x000000085e5e7812 */ /* 0x000fe200078e0cff */
[----:B------:R-:W-:Y:S01]  /*1650*/  ULOP3.LUT UR44, UR4, 0x10000, URZ, 0xfc, !UPT ;  /* 0x00010000042c7892 */ /* 0x000fe2000f8efc3f */
[----:B------:R-:W-:Y:S01]  /*1660*/  LOP3.LUT R96, R96, 0x18, RZ, 0x3c, !PT ;  /* 0x0000001860607812 */ /* 0x000fe200078e3cff */
[----:B------:R-:W-:Y:S01]  /*1670*/  VIADD R95, R93, UR42 ;  /* 0x0000002a5d5f7c36 */ /* 0x000fe20008000000 */
[----:B------:R-:W-:Y:S01]  /*1680*/  ULOP3.LUT UR45, UR5, 0x1000000, URZ, 0xfc, !UPT ;  /* 0x01000000052d7892 */ /* 0x000fe2000f8efc3f */
[----:B------:R-:W-:-:S11]  /*1690*/  VIADD R97, R97, UR6 ;  /* 0x0000000661617c36 */ /* 0x000fd60008000000 */
.L_x_163:
[----:B------:R-:W-:Y:S01]  /*16a0*/  SHF.L.U32 R0, R101, 0x1f, RZ ;  /* 0x0000001f65007819 */ /* 0x000fe200000006ff */
[----:B------:R-:W-:Y:S02]  /*16b0*/  ULDC UR4, c[0x0][0x28c] ;  /* 0x0000a30000047ab9 */ /* 0x000fe40000000800 */
[----:B------:R-:W-:Y:S01]  /*16c0*/  ISETP.LT.AND P1, PT, RZ, UR4, PT ;  /* 0x00000004ff007c0c */ /* 0x000fe2000bf21270 */
[----:B------:R-:W1:Y:S02]  /*16d0*/  SYNCS.PHASECHK.TRANS64.TRYWAIT P0, [R93+UR42], R0 ;  /* 0x000000005d0075a7 */ /* 0x000e64000800016a */
[----:B-1-34-:R-:W-:Y:S10]  /*16e0*/  @!P0 BRA `(.L_x_16) ;  /* 0x00000068003c8947 */ /* 0x01aff40003800000 */
.L_x_199:
[----:B------:R-:W-:Y:S05]  /*16f0*/  @P1 BRA `(.L_x_17) ;  /* 0x0000000000401947 */ /* 0x000fea0003800000 */
[----:B-1----:R-:W-:Y:S01]  /*1700*/  MOV R0, 0x0 ;  /* 0x0000000000007802 */ /* 0x002fe20000000f00 */
[----:B------:R-:W-:Y:S01]  /*1710*/  ULDC.64 UR4, c[0x4][0x68] ;  /* 0x01001a0000047ab9 */ /* 0x000fe20000000a00 */
[----:B------:R-:W-:Y:S01]  /*1720*/  ULDC.64 UR6, c[0x4][0x8] ;  /* 0x0100020000067ab9 */ /* 0x000fe20000000a00 */
[----:B------:R-:W-:Y:S01]  /*1730*/  IMAD.U32 R4, RZ, RZ, UR4 ;  /* 0x00000004ff047e24 */ /* 0x000fe2000f8e00ff */
[----:B------:R1:W2:Y:S01]  /*1740*/  LDC.64 R14, c[0x4][R0] ;  /* 0x01000000000e7b82 */ /* 0x0002a20000000a00 */
[----:B------:R-:W-:Y:S01]  /*1750*/  IMAD.U32 R5, RZ, RZ, UR5 ;  /* 0x00000005ff057e24 */ /* 0x000fe2000f8e00ff */
[----:B------:R-:W-:Y:S01]  /*1760*/  ULDC.64 UR4, c[0x4][0x70] ;  /* 0x01001c0000047ab9 */ /* 0x000fe20000000a00 */
[----:B------:R-:W-:Y:S02]  /*1770*/  IMAD.U32 R10, RZ, RZ, UR6 ;  /* 0x00000006ff0a7e24 */ /* 0x000fe4000f8e00ff */
[----:B------:R-:W-:Y:S02]  /*1780*/  IMAD.U32 R6, RZ, RZ, UR4 ;  /* 0x00000004ff067e24 */ /* 0x000fe4000f8e00ff */
[----:B------:R-:W-:-:S02]  /*1790*/  IMAD.U32 R7, RZ, RZ, UR5 ;  /* 0x00000005ff077e24 */ /* 0x000fc4000f8e00ff */
[----:B------:R-:W-:Y:S02]  /*17a0*/  IMAD.U32 R11, RZ, RZ, UR7 ;  /* 0x00000007ff0b7e24 */ /* 0x000fe4000f8e00ff */
[----:B------:R-:W-:Y:S02]  /*17b0*/  IMAD.MOV.U32 R8, RZ, RZ, 0x1e1 ;  /* 0x000001e1ff087424 */ /* 0x000fe400078e00ff */
[----:B0-----:R-:W-:Y:S02]  /*17c0*/  IMAD.MOV.U32 R12, RZ, RZ, 0x1 ;  /* 0x00000001ff0c7424 */ /* 0x001fe400078e00ff */
[----:B-1----:R-:W-:-:S07]  /*17d0*/  IMAD.MOV.U32 R13, RZ, RZ, RZ ;  /* 0x000000ffff0d7224 */ /* 0x002fce00078e00ff */
[----:B------:R-:W-:-:S07]  /*17e0*/  LEPC R20, `(.L_x_17) ;  /* 0x000000001014794e */ /* 0x000fce0000000000 */
[----:B--2--5:R-:W-:Y:S05]  /*17f0*/  CALL.ABS.NOINC R14 ;  /* 0x000000000e007343 */ /* 0x024fea0003c00000 */
.L_x_17:
[----:B------:R-:W-:-:S13]  /*1800*/  ISETP.NE.AND P0, PT, R100, 0x3, PT ;  /* 0x000000036400780c */ /* 0x000fda0003f05270 */
[----:B------:R-:W-:Y:S05]  /*1810*/  @!P0 BRA `(.L_x_18) ;  /* 0x0000000000048947 */ /* 0x000fea0003800000 */
[----:B------:R-:W-:Y:S01]  /*1820*/  BPT.TRAP 0x1 ;  /* 0x000000040000795c */ /* 0x000fe20000300000 */
.L_x_18:
[----:B------:R-:W-:Y:S02]  /*1830*/  IMAD.U32 R3, RZ, RZ, UR38 ;  /* 0x00000026ff037e24 */ /* 0x000fe4000f8e00ff */
[----:B-1----:R-:W-:-:S03]  /*1840*/  IMAD.U32 R0, RZ, RZ, UR39 ;  /* 0x00000027ff007e24 */ /* 0x002fc6000f8e00ff */
[----:B------:R-:W-:Y:S02]  /*1850*/  LEA R3, R3, UR41, 0x3 ;  /* 0x0000002903037c11 */ /* 0x000fe4000f8e18ff */
[----:B------:R-:W-:-:S04]  /*1860*/  SHF.L.U32 R0, R0, 0x1f, RZ ;  /* 0x0000001f00007819 */ /* 0x000fc800000006ff */
[----:B------:R1:W2:Y:S01]  /*1870*/  SYNCS.PHASECHK.TRANS64.TRYWAIT P1, [R3+URZ], R0 ;  /* 0x00000000030075a7 */ /* 0x0002a2000802017f */
[----:B------:R-:W-:Y:S05]  /*1880*/  @!P0 BRA `(.L_x_19) ;  /* 0x0000000000048947 */ /* 0x000fea0003800000 */
[----:B------:R-:W-:Y:S01]  /*1890*/  BPT.TRAP 0x1 ;  /* 0x000000040000795c */ /* 0x000fe20000300000 */
.L_x_19:
[----:B--2---:R-:W-:Y:S05]  /*18a0*/  @P1 BRA `(.L_x_20) ;  /* 0x0000000000081947 */ /* 0x004fea0003800000 */
[----:B------:R-:W2:Y:S02]  /*18b0*/  SYNCS.PHASECHK.TRANS64.TRYWAIT P1, [R3+URZ], R0 ;  /* 0x00000000030075a7 */ /* 0x000ea4000802017f */
[----:B--2---:R-:W-:Y:S05]  /*18c0*/  @!P1 BRA `(.L_x_21) ;  /* 0x0000006400d89947 */ /* 0x004fea0003800000 */
.L_x_20:
[----:B------:R-:W-:Y:S05]  /*18d0*/  WARPSYNC.ALL ;  /* 0x0000000000007948 */ /* 0x000fea0003800000 */
[----:B------:R-:W-:Y:S01]  /*18e0*/  ULEA UR4, UR38, UR44, 0x8 ;  /* 0x0000002c26047291 */ /* 0x000fe2000f8e403f */
[----:B------:R-:W-:Y:S01]  /*18f0*/  WARPGROUP.ARRIVE ;  /* 0x00000000000079c5 */ /* 0x000fe20000000000 */
[----:B------:R-:W-:Y:S01]  /*1900*/  ULEA UR6, UR38, UR45, 0x9 ;  /* 0x0000002d26067291 */ /* 0x000fe2000f8e483f */
[----:B-12---:R-:W-:Y:S01]  /*1910*/  IMAD.U32 R0, RZ, RZ, UR43 ;  /* 0x0000002bff007e24 */ /* 0x006fe2000f8e00ff */
[----:B------:R-:W-:Y:S01]  /*1920*/  UMOV UR5, 0x80000020 ;  /* 0x8000002000057882 */ /* 0x000fe20000000000 */
[----:B------:R-:W-:-:S03]  /*1930*/  UMOV UR7, 0x40000040 ;  /* 0x4000004000077882 */ /* 0x000fc60000000000 */
[----:B------:R-:W-:-:S03]  /*1940*/  ISETP.GE.AND P1, PT, R0, 0x1, PT ;  /* 0x000000010000780c */ /* 0x000fc60003f26270 */
[----:B------:R-:W-:Y:S01]  /*1950*/  HGMMA.64x128x16.F32 R24, gdesc[UR4].tnspB, RZ, !UPT, gsb0 ;  /* 0x41e00000041879f0 */ /* 0x000fe2000c0008ff */
[----:B------:R-:W-:Y:S02]  /*1960*/  UIADD3 UR4, UR4, 0x2, URZ ;  /* 0x0000000204047890 */ /* 0x000fe4000fffe03f */
[----:B------:R-:W-:Y:S01]  /*1970*/  UIADD3 UR6, UR6, 0x80, URZ ;  /* 0x0000008006067890 */ /* 0x000fe2000fffe03f */
[----:B------:R-:W-:Y:S01]  /*1980*/  UMOV UR5, 0x80000020 ;  /* 0x8000002000057882 */ /* 0x000fe20000000000 */
[----:B------:R-:W-:Y:S01]  /*1990*/  UMOV UR7, 0x40000040 ;  /* 0x4000004000077882 */ /* 0x000fe20000000000 */
[----:B------:R-:W-:Y:S02]  /*19a0*/  WARPGROUP.DEPBAR.LE gsb0, 0x0 ;  /* 0x00008000000079c5 */ /* 0x000fe40000010000 */
[----:B------:R-:W-:-:S06]  /*19b0*/  WARPGROUP.ARRIVE ;  /* 0x00000000000079c5 */ /* 0x000fcc0000000000 */
[----:B------:R-:W-:Y:S03]  /*19c0*/  HGMMA.64x128x16.F32 R24, gdesc[UR4].tnspB, R24, gsb0 ;  /* 0x41e00000041879f0 */ /* 0x000fe60008000818 */
[----:B------:R-:W-:Y:S02]  /*19d0*/  WARPGROUP.DEPBAR.LE gsb0, 0x0 ;  /* 0x00008000000079c5 */ /* 0x000fe40000010000 */
[----:B------:R-:W-:Y:S05]  /*19e0*/  @!P1 BRA `(.L_x_22) ;  /* 0x0000000000d09947 */ /* 0x000fea0003800000 */
[----:B------:R-:W-:Y:S01]  /*19f0*/  UIADD3 UR4, UR38, 0x1, URZ ;  /* 0x0000000126047890 */ /* 0x000fe2000fffe03f */
[----:B------:R-:W-:Y:S01]  /*1a00*/  IMAD.U32 R0, RZ, RZ, UR43 ;  /* 0x0000002bff007e24 */ /* 0x000fe2000f8e00ff */
[----:B------:R-:W-:Y:S02]  /*1a10*/  UMOV UR9, UR38 ;  /* 0x0000002600097c82 */ /* 0x000fe40008000000 */
[----:B------:R-:W-:-:S04]  /*1a20*/  UISETP.NE.AND UP0, UPT, UR4, 0x12, UPT ;  /* 0x000000120400788c */ /* 0x000fc8000bf05270 */
[----:B------:R-:W-:Y:S02]  /*1a30*/  USEL UR5, URZ, 0x1, UP0 ;  /* 0x000000013f057887 */ /* 0x000fe40008000000 */
[----:B------:R-:W-:Y:S02]  /*1a40*/  USEL UR8, UR4, URZ, UP0 ;  /* 0x0000003f04087287 */ /* 0x000fe40008000000 */
[----:B------:R-:W-:-:S06]  /*1a50*/  ULOP3.LUT UR5, UR39, UR5, URZ, 0x3c, !UPT ;  /* 0x0000000527057292 */ /* 0x000fcc000f8e3c3f */
[----:B------:R-:W-:-:S07]  /*1a60*/  IMAD.U32 R5, RZ, RZ, UR5 ;  /* 0x00000005ff057e24 */ /* 0x000fce000f8e00ff */
.L_x_29:
[----:B-12---:R-:W-:Y:S05]  /*1a70*/  @!P0 BRA `(.L_x_23) ;  /* 0x0000000000048947 */ /* 0x006fea0003800000 */
[----:B------:R-:W-:Y:S01]  /*1a80*/  BPT.TRAP 0x1 ;  /* 0x000000040000795c */ /* 0x000fe20000300000 */
.L_x_23:
[----:B------:R-:W-:Y:S01]  /*1a90*/  ULEA UR4, UR8, UR41, 0x3 ;  /* 0x0000002908047291 */ /* 0x000fe2000f8e183f */
[----:B------:R-:W-:-:S08]  /*1aa0*/  SHF.L.U32 R3, R5, 0x1f, RZ ;  /* 0x0000001f05037819 */ /* 0x000fd000000006ff */
[----:B------:R1:W2:Y:S01]  /*1ab0*/  SYNCS.PHASECHK.TRANS64.TRYWAIT P1, [UR4], R3 ;  /* 0x00000003ff0075a7 */ /* 0x0002a20008020144 */
[----:B------:R-:W-:Y:S05]  /*1ac0*/  @!P0 BRA `(.L_x_24) ;  /* 0x0000000000048947 */ /* 0x000fea0003800000 */
[----:B------:R-:W-:Y:S01]  /*1ad0*/  BPT.TRAP 0x1 ;  /* 0x000000040000795c */ /* 0x000fe20000300000 */
.L_x_24:
[----:B--2---:R-:W-:Y:S05]  /*1ae0*/  @P1 BRA `(.L_x_25) ;  /* 0x0000000000081947 */ /* 0x004fea0003800000 */
[----:B------:R-:W2:Y:S02]  /*1af0*/  SYNCS.PHASECHK.TRANS64.TRYWAIT P1, [UR4], R3 ;  /* 0x00000003ff0075a7 */ /* 0x000ea40008020144 */
[----:B--2---:R-:W-:Y:S05]  /*1b00*/  @!P1 BRA `(.L_x_26) ;  /* 0x00000064005c9947 */ /* 0x004fea0003800000 */
.L_x_25:
[----:B------:R-:W-:Y:S01]  /*1b10*/  ULEA UR4, UR8, UR44, 0x8 ;  /* 0x0000002c08047291 */ /* 0x000fe2000f8e403f */
[----:B------:R-:W-:Y:S01]  /*1b20*/  WARPGROUP.ARRIVE ;  /* 0x00000000000079c5 */ /* 0x000fe20000000000 */
[----:B------:R-:W-:Y:S01]  /*1b30*/  ULEA UR6, UR8, UR45, 0x9 ;  /* 0x0000002d08067291 */ /* 0x000fe2000f8e483f */
[----:B------:R-:W-:Y:S01]  /*1b40*/  UMOV UR5, 0x80000020 ;  /* 0x8000002000057882 */ /* 0x000fe20000000000 */
[----:B------:R-:W-:-:S07]  /*1b50*/  UMOV UR7, 0x40000040 ;  /* 0x4000004000077882 */ /* 0x000fce0000000000 */
[----:B------:R-:W-:Y:S01]  /*1b60*/  HGMMA.64x128x16.F32 R24, gdesc[UR4].tnspB, R24, gsb0 ;  /* 0x41e00000041879f0 */ /* 0x000fe20008000818 */
        /* <DEDUP_REMOVED lines=9> */
[----:B------:R-:W-:Y:S01]  /*1c00*/  BPT.TRAP 0x1 ;  /* 0x000000040000795c */ /* 0x000fe20000300000 */
.L_x_27:
[----:B------:R-:W-:Y:S01]  /*1c10*/  ULEA UR4, UR9, UR41, 0x3 ;  /* 0x0000002909047291 */ /* 0x000fe2000f8e183f */
[----:B------:R-:W-:-:S03]  /*1c20*/  ISETP.GT.U32.AND P1, PT, R16, 0x1, PT ;  /* 0x000000011000780c */ /* 0x000fc60003f24070 */
[----:B------:R-:W-:-:S04]  /*1c30*/  UIADD3 UR4, UR4, 0x90, URZ ;  /* 0x0000009004047890 */ /* 0x000fc8000fffe03f */
[----:B------:R-:W-:-:S09]  /*1c40*/  UPRMT UR4, URZ, 0x654, UR4 ;  /* 0x000006543f047896 */ /* 0x000fd20008000004 */
[----:B------:R-:W-:Y:S01]  /*1c50*/  SYNCS.ARRIVE.TRANS64.RED.A1T0 RZ, [UR4], RZ ;  /* 0x000000ffffff79a7 */ /* 0x000fe20008100404 */
[----:B------:R-:W-:Y:S05]  /*1c60*/  @P1 BRA `(.L_x_28) ;  /* 0x0000000000041947 */ /* 0x000fea0003800000 */
[----:B------:R-:W-:Y:S01]  /*1c70*/  BPT.TRAP 0x1 ;  /* 0x000000040000795c */ /* 0x000fe20000300000 */
.L_x_28:
[----:B------:R-:W-:Y:S01]  /*1c80*/  UIADD3 UR8, UR8, 0x1, URZ ;  /* 0x0000000108087890 */ /* 0x000fe2000fffe03f */
[C---:B------:R-:W-:Y:S01]  /*1c90*/  ISETP.GT.AND P1, PT, R0.reuse, 0x1, PT ;  /* 0x000000010000780c */ /* 0x040fe20003f24270 */
[----:B------:R-:W-:Y:S01]  /*1ca0*/  UIADD3 UR9, UR9, 0x1, URZ ;  /* 0x0000000109097890 */ /* 0x000fe2000fffe03f */
[----:B------:R-:W-:Y:S01]  /*1cb0*/  VIADD R0, R0, 0xffffffff ;  /* 0xffffffff00007836 */ /* 0x000fe20000000000 */
[----:B------:R-:W-:Y:S02]  /*1cc0*/  UISETP.NE.AND UP0, UPT, UR8, 0x12, UPT ;  /* 0x000000120800788c */ /* 0x000fe4000bf05270 */
[----:B------:R-:W-:Y:S02]  /*1cd0*/  UISETP.NE.AND UP1, UPT, UR9, 0x12, UPT ;  /* 0x000000120900788c */ /* 0x000fe4000bf25270 */
[----:B------:R-:W-:Y:S02]  /*1ce0*/  USEL UR4, URZ, 0x1, UP0 ;  /* 0x000000013f047887 */ /* 0x000fe40008000000 */
[----:B------:R-:W-:-:S02]  /*1cf0*/  USEL UR8, UR8, URZ, UP0 ;  /* 0x0000003f08087287 */ /* 0x000fc40008000000 */
[----:B------:R-:W-:Y:S02]  /*1d00*/  USEL UR9, UR9, URZ, UP1 ;  /* 0x0000003f09097287 */ /* 0x000fe40008800000 */
[----:B------:R-:W-:Y:S01]  /*1d10*/  LOP3.LUT R5, R5, UR4, RZ, 0x3c, !PT ;  /* 0x0000000405057c12 */ /* 0x000fe2000f8e3cff */
[----:B------:R-:W-:Y:S09]  /*1d20*/  @P1 BRA `(.L_x_29) ;  /* 0xfffffffc00501947 */ /* 0x000ff2000383ffff */
.L_x_22:
[----:B------:R-:W3:Y:S01]  /*1d30*/  LDC R0, c[0x0][0x28c] ;  /* 0x0000a300ff007b82 */ /* 0x000ee20000000800 */
[----:B------:R4:W-:Y:S01]  /*1d40*/  SYNCS.ARRIVE.TRANS64.A1T0 RZ, [R94+UR47], RZ ;  /* 0x000000ff5eff79a7 */ /* 0x0009e2000810002f */
[----:B---3--:R-:W-:-:S13]  /*1d50*/  ISETP.GE.AND P1, PT, R0, 0x1, PT ;  /* 0x000000010000780c */ /* 0x008fda0003f26270 */
[----:B----4-:R-:W-:Y:S05]  /*1d60*/  @!P1 BRA `(.L_x_30) ;  /* 0x0000000000349947 */ /* 0x010fea0003800000 */
[----:B------:R-:W-:Y:S05]  /*1d70*/  @!P0 BRA `(.L_x_31) ;  /* 0x0000000000048947 */ /* 0x000fea0003800000 */
[----:B------:R-:W-:Y:S01]  /*1d80*/  BPT.TRAP 0x1 ;  /* 0x000000040000795c */ /* 0x000fe20000300000 */
.L_x_31:
[----:B------:R-:W-:Y:S01]  /*1d90*/  UIADD3 UR6, UR43, UR38, URZ ;  /* 0x000000262b067290 */ /* 0x000fe2000fffe03f */
[----:B------:R-:W-:-:S03]  /*1da0*/  ISETP.GT.U32.AND P0, PT, R16, 0x1, PT ;  /* 0x000000011000780c */ /* 0x000fc60003f04070 */
[----:B------:R-:W-:-:S04]  /*1db0*/  UIMAD.WIDE.U32 UR4, UR6, 0x38e38e39, URZ ;  /* 0x38e38e39060478a5 */ /* 0x000fc8000f8e003f */
[----:B------:R-:W-:-:S04]  /*1dc0*/  USHF.R.U32.HI UR4, URZ, 0x2, UR5 ;  /* 0x000000023f047899 */ /* 0x000fc80008011605 */
[----:B------:R-:W-:-:S04]  /*1dd0*/  UIMAD UR6, UR4, -0x12, UR6 ;  /* 0xffffffee040678a4 */ /* 0x000fc8000f8e0206 */
[----:B------:R-:W-:-:S04]  /*1de0*/  ULEA UR6, UR6, UR41, 0x3 ;  /* 0x0000002906067291 */ /* 0x000fc8000f8e183f */
[----:B------:R-:W-:-:S04]  /*1df0*/  UIADD3 UR6, UR6, 0x90, URZ ;  /* 0x0000009006067890 */ /* 0x000fc8000fffe03f */
[----:B------:R-:W-:-:S09]  /*1e00*/  UPRMT UR6, URZ, 0x654, UR6 ;  /* 0x000006543f067896 */ /* 0x000fd20008000006 */
[----:B------:R-:W-:Y:S01]  /*1e10*/  SYNCS.ARRIVE.TRANS64.RED.A1T0 RZ, [UR6], RZ ;  /* 0x000000ffffff79a7 */ /* 0x000fe20008100406 */
[----:B------:R-:W-:Y:S05]  /*1e20*/  @P0 BRA `(.L_x_30) ;  /* 0x0000000000040947 */ /* 0x000fea0003800000 */
[----:B------:R-:W-:Y:S01]  /*1e30*/  BPT.TRAP 0x1 ;  /* 0x000000040000795c */ /* 0x000fe20000300000 */
.L_x_30:
[----:B------:R-:W-:Y:S01]  /*1e40*/  SHF.L.U32 R0, R101, 0x1f, RZ ;  /* 0x0000001f65007819 */ /* 0x000fe200000006ff */
[----:B------:R-:W-:Y:S01]  /*1e50*/  UIADD3 UR38, UR46, UR38, URZ ;  /* 0x000000262e267290 */ /* 0x000fe2000fffe03f */
[----:B------:R-:W3:Y:S01]  /*1e60*/  LDC R9, c[0x0][0x288] ;  /* 0x0000a200ff097b82 */ /* 0x000ee20000000800 */
[----:B------:R-:W-:Y:S01]  /*1e70*/  UISETP.GE.U32.AND UP1, UPT, UR46, 0x12, UPT ;  /* 0x000000122e00788c */ /* 0x000fe2000bf26070 */
[----:B------:R-:W-:Y:S01]  /*1e80*/  IMAD.SHL.U32 R10, R92, 0x2, RZ ;  /* 0x000000025c0a7824 */ /* 0x000fe200078e00ff */
[----:B------:R-:W-:Y:S02]  /*1e90*/  UISETP.GT.U32.AND UP0, UPT, UR38, 0x11, UPT ;  /* 0x000000112600788c */ /* 0x000fe4000bf04070 */
[----:B------:R-:W-:Y:S02]  /*1ea0*/  UIMAD.WIDE.U32 UR4, UR38, 0x38e38e39, URZ ;  /* 0x38e38e39260478a5 */ /* 0x000fe4000f8e003f */
[----:B------:R-:W-:Y:S01]  /*1eb0*/  UISETP.LT.U32.AND UP0, UPT, UR46, 0x12, UP0 ;  /* 0x000000122e00788c */ /* 0x000fe20008701070 */
[----:B------:R-:W4:Y:S01]  /*1ec0*/  SYNCS.PHASECHK.TRANS64.TRYWAIT P0, [R93+UR42+0x10], R0 ;  /* 0x000010005d0075a7 */ /* 0x000f22000800016a */
[----:B------:R-:W-:Y:S01]  /*1ed0*/  USHF.R.U32.HI UR4, URZ, 0x2, UR5 ;  /* 0x000000023f047899 */ /* 0x000fe20008011605 */
[----:B------:R-:W-:Y:S01]  /*1ee0*/  SHF.R.S32.HI R11, RZ, 0x1f, R10 ;  /* 0x0000001fff0b7819 */ /* 0x000fe2000001140a */
[----:B------:R-:W-:-:S02]  /*1ef0*/  USEL UR6, URZ, 0x1, !UP0 ;  /* 0x000000013f067887 */ /* 0x000fc4000c000000 */
[----:B------:R-:W-:Y:S02]  /*1f00*/  UIMAD UR38, UR4, -0x12, UR38 ;  /* 0xffffffee042678a4 */ /* 0x000fe4000f8e0226 */
[----:B------:R-:W-:-:S04]  /*1f10*/  ULOP3.LUT UR39, UR39, UR6, URZ, 0x3c, !UPT ;  /* 0x0000000627277292 */ /* 0x000fc8000f8e3c3f */
[----:B------:R-:W-:Y:S01]  /*1f20*/  @UP1 ULOP3.LUT UR39, UR39, 0x1, UR4, 0x78, !UPT ;  /* 0x0000000127271892 */ /* 0x000fe2000f8e7804 */
[----:B---34-:R-:W-:Y:S11]  /*1f30*/  @!P0 BRA `(.L_x_32) ;  /* 0x0000006000688947 */ /* 0x018ff60003800000 */
.L_x_200:
[----:B---3--:R-:W-:Y:S01]  /*1f40*/  IMAD.SHL.U32 R0, R19, 0x40, RZ ;  /* 0x0000004013007824 */ /* 0x008fe200078e00ff */
[----:B------:R-:W-:Y:S01]  /*1f50*/  ULDC UR6, c[0x0][0x284] ;  /* 0x0000a10000067ab9 */ /* 0x000fe20000000800 */
[----:B------:R-:W-:Y:S01]  /*1f60*/  IMAD.SHL.U32 R20, R22, 0x80, RZ ;  /* 0x0000008016147824 */ /* 0x000fe200078e00ff */
[----:B0-----:R-:W-:Y:S01]  /*1f70*/  SHF.R.S32.HI R13, RZ, 0x1f, R2 ;  /* 0x0000001fff0d7819 */ /* 0x001fe20000011402 */
[----:B------:R-:W-:Y:S01]  /*1f80*/  ULDC.64 UR4, c[0x0][0x5d0] ;  /* 0x0001740000047ab9 */ /* 0x000fe20000000a00 */
[----:B------:R-:W-:Y:S01]  /*1f90*/  ISETP.GE.AND P0, PT, R0, UR6, PT ;  /* 0x0000000600007c0c */ /* 0x000fe2000bf06270 */
[----:B--2---:R-:W-:Y:S01]  /*1fa0*/  IMAD.WIDE.U32 R4, R2, UR4, R10 ;  /* 0x0000000402047c25 */ /* 0x004fe2000f8e000a */
[----:B------:R-:W-:Y:S02]  /*1fb0*/  SHF.R.S32.HI R21, RZ, 0x1f, R20 ;  /* 0x0000001fff157819 */ /* 0x000fe40000011414 */
[C---:B------:R-:W-:Y:S01]  /*1fc0*/  ISETP.GE.OR P0, PT, R20.reuse, R9, P0 ;  /* 0x000000091400720c */ /* 0x040fe20000706670 */
[----:B-1----:R-:W-:Y:S01]  /*1fd0*/  IMAD R3, R13, UR4, RZ ;  /* 0x000000040d037c24 */ /* 0x002fe2000f8e02ff */
[----:B------:R-:W-:-:S03]  /*1fe0*/  IADD3 R4, P1, R20, R4, RZ ;  /* 0x0000000414047210 */ /* 0x000fc60007f3e0ff */
[----:B------:R-:W-:-:S05]  /*1ff0*/  IMAD R3, R2, UR5, R3 ;  /* 0x0000000502037c24 */ /* 0x000fca000f8e0203 */
[----:B------:R-:W-:-:S03]  /*2000*/  IADD3.X R5, R21, R5, R3, P1, !PT ;  /* 0x0000000515057210 */ /* 0x000fc60000ffe403 */
[----:B------:R-:W-:Y:S05]  /*2010*/  @P0 BRA `(.L_x_33) ;  /* 0x0000004000300947 */ /* 0x000fea0003800000 */
[----:B------:R-:W0:Y:S01]  /*2020*/  LDC.64 R6, c[0x0][0x5c8] ;  /* 0x00017200ff067b82 */ /* 0x000e220000000a00 */
[----:B-----5:R-:W-:Y:S01]  /*2030*/  FSETP.NEU.AND P0, PT, R89, RZ, PT ;  /* 0x000000ff5900720b */ /* 0x020fe20003f0d000 */
[----:B------:R-:W-:Y:S01]  /*2040*/  IMAD R3, R92, -0x2, R9 ;  /* 0xfffffffe5c037824 */ /* 0x000fe200078e0209 */
[----:B------:R-:W-:Y:S01]  /*2050*/  BSSY B0, `(.L_x_33) ;  /* 0x0000408000007945 */ /* 0x000fe20003800000 */
[----:B------:R-:W-:-:S04]  /*2060*/  IMAD.WIDE R102, R19, 0x40, R90 ;  /* 0x0000004013667825 */ /* 0x000fc800078e025a */
[----:B------:R-:W-:Y:S02]  /*2070*/  IMAD.IADD R3, R3, 0x1, -R20 ;  /* 0x0000000103037824 */ /* 0x000fe400078e0a14 */
[----:B------:R-:W-:-:S03]  /*2080*/  IMAD.IADD R0, R97, 0x1, -R0 ;  /* 0x0000000161007824 */ /* 0x000fc600078e0a00 */
[----:B------:R-:W-:-:S04]  /*2090*/  ISETP.GT.AND P2, PT, R3, RZ, PT ;  /* 0x000000ff0300720c */ /* 0x000fc80003f44270 */
[----:B------:R-:W-:Y:S01]  /*20a0*/  ISETP.GT.AND P1, PT, R0, RZ, P2 ;  /* 0x000000ff0000720c */ /* 0x000fe20001724270 */
[-C--:B0-----:R-:W-:Y:S02]  /*20b0*/  IMAD R8, R103, R6.reuse, RZ ;  /* 0x0000000667087224 */ /* 0x081fe400078e02ff */
[----:B------:R-:W-:-:S04]  /*20c0*/  IMAD.WIDE.U32 R104, R102, R6, R4 ;  /* 0x0000000666687225 */ /* 0x000fc800078e0004 */
[----:B------:R-:W-:-:S04]  /*20d0*/  IMAD R5, R102, R7, R8 ;  /* 0x0000000766057224 */ /* 0x000fc800078e0208 */
[----:B------:R-:W-:Y:S01]  /*20e0*/  IMAD.IADD R9, R105, 0x1, R5 ;  /* 0x0000000169097824 */ /* 0x000fe200078e0205 */
[----:B------:R-:W-:Y:S06]  /*20f0*/  @!P0 BRA `(.L_x_34) ;  /* 0x0000002c00248947 */ /* 0x000fec0003800000 */
[----:B------:R-:W0:Y:S01]  /*2100*/  LDC.64 R106, c[0x0][0x5b8] ;  /* 0x00016e00ff6a7b82 */ /* 0x000e220000000a00 */
[----:B------:R-:W-:-:S07]  /*2110*/  ULDC.64 UR4, c[0x0][0x5c0] ;  /* 0x0001700000047ab9 */ /* 0x000fce0000000a00 */
[----:B------:R-:W1:Y:S08]  /*2120*/  LDC.64 R108, c[0x0][0x5b0] ;  /* 0x00016c00ff6c7b82 */ /* 0x000e700000000a00 */
[----:B------:R-:W2:Y:S01]  /*2130*/  LDC.64 R110, c[0x0][0x5a8] ;  /* 0x00016a00ff6e7b82 */ /* 0x000ea20000000a00 */
[-C--:B0-----:R-:W-:Y:S02]  /*2140*/  IMAD R8, R13, R106.reuse, RZ ;  /* 0x0000006a0d087224 */ /* 0x081fe400078e02ff */
[----:B------:R-:W-:-:S04]  /*2150*/  IMAD.WIDE.U32 R4, R2, R106, R10 ;  /* 0x0000006a02047225 */ /* 0x000fc800078e000a */
[----:B------:R-:W-:Y:S01]  /*2160*/  IMAD R105, R2, R107, R8 ;  /* 0x0000006b02697224 */ /* 0x000fe200078e0208 */
[----:B------:R-:W-:Y:S01]  /*2170*/  IADD3 R12, P0, R20, R4, RZ ;  /* 0x00000004140c7210 */ /* 0x000fe20007f1e0ff */
[----:B-1----:R-:W-:-:S03]  /*2180*/  IMAD R4, R103, R108, RZ ;  /* 0x0000006c67047224 */ /* 0x002fc600078e02ff */
[----:B------:R-:W-:Y:S01]  /*2190*/  IADD3.X R13, R21, R5, R105, P0, !PT ;  /* 0x00000005150d7210 */ /* 0x000fe200007fe469 */
[C---:B------:R-:W-:Y:S02]  /*21a0*/  IMAD R107, R102.reuse, R109, R4 ;  /* 0x0000006d666b7224 */ /* 0x040fe400078e0204 */
[----:B------:R-:W-:-:S04]  /*21b0*/  IMAD.WIDE.U32 R4, R102, R108, R12 ;  /* 0x0000006c66047225 */ /* 0x000fc800078e000c */
[----:B------:R-:W-:Y:S01]  /*21c0*/  IMAD.IADD R5, R5, 0x1, R107 ;  /* 0x0000000105057824 */ /* 0x000fe200078e026b */
[----:B--2---:R-:W-:-:S04]  /*21d0*/  LEA R14, P0, R4, R110, 0x1 ;  /* 0x0000006e040e7211 */ /* 0x004fc800078008ff */
[----:B------:R-:W-:-:S05]  /*21e0*/  LEA.HI.X R15, R4, R111, R5, 0x1, P0 ;  /* 0x0000006f040f7211 */ /* 0x000fca00000f0c05 */
[----:B------:R-:W2:Y:S01]  /*21f0*/  @P1 LDG.E.LTC128B.U16 R19, desc[UR36][R14.64] ;  /* 0x000000240e131981 */ /* 0x000ea2000c1e1520 */
[----:B------:R-:W-:Y:S01]  /*2200*/  IMAD.WIDE.U32 R4, R102, R108, R20 ;  /* 0x0000006c66047225 */ /* 0x000fe200078e0014 */
[----:B------:R-:W-:Y:S02]  /*2210*/  BSSY B1, `(.L_x_35) ;  /* 0x0000015000017945 */ /* 0x000fe40003800000 */
[----:B------:R-:W-:-:S04]  /*2220*/  IADD3 R98, P0, R10, R4, RZ ;  /* 0x000000040a627210 */ /* 0x000fc80007f1e0ff */
[----:B------:R-:W-:Y:S02]  /*2230*/  IADD3.X R99, R11, R107, R5, P0, !PT ;  /* 0x0000006b0b637210 */ /* 0x000fe400007fe405 */
[----:B------:R-:W-:Y:S01]  /*2240*/  LEA R8, P0, R104, UR4, 0x1 ;  /* 0x0000000468087c11 */ /* 0x000fe2000f8008ff */
[----:B------:R-:W-:-:S03]  /*2250*/  IMAD.WIDE.U32 R98, R2, R106, R98 ;  /* 0x0000006a02627225 */ /* 0x000fc600078e0062 */
[----:B------:R-:W-:Y:S02]  /*2260*/  LEA.HI.X R9, R104, UR5, R9, 0x1, P0 ;  /* 0x0000000568097c11 */ /* 0x000fe400080f0c09 */
[----:B------:R-:W-:-:S04]  /*2270*/  ISETP.GT.AND P0, PT, R3, 0x1, PT ;  /* 0x000000010300780c */ /* 0x000fc80003f04270 */
[----:B------:R-:W-:Y:S01]  /*2280*/  ISETP.GT.AND P3, PT, R0, RZ, P0 ;  /* 0x000000ff0000720c */ /* 0x000fe20000764270 */
[----:B--2---:R-:W-:-:S05]  /*2290*/  HADD2.F32 R4, -RZ, R19.H0_H0 ;  /* 0x20000013ff047230 */ /* 0x004fca0000004100 */
[----:B------:R-:W-:Y:S01]  /*22a0*/  FMUL R5, R4, R89 ;  /* 0x0000005904057220 */ /* 0x000fe20000400000 */
[----:B------:R-:W-:-:S03]  /*22b0*/  LEA R4, P4, R98, R110, 0x1 ;  /* 0x0000006e62047211 */ /* 0x000fc600078808ff */
[----:B------:R-:W-:-:S05]  /*22c0*/  FFMA R5, R24, R88, R5 ;  /* 0x0000005818057223 */ /* 0x000fca0000000005 */
[----:B------:R-:W-:Y:S01]  /*22d0*/  F2FP.F16.F32.PACK_AB R14, RZ, R5 ;  /* 0x00000005ff0e723e */ /* 0x000fe200000000ff */
[----:B------:R-:W-:-:S03]  /*22e0*/  IMAD.IADD R5, R105, 0x1, R99 ;  /* 0x0000000169057824 */ /* 0x000fc600078e0263 */
[----:B------:R-:W-:Y:S01]  /*22f0*/  PRMT R15, R14, 0x7610, R15 ;  /* 0x000076100e0f7816 */ /* 0x000fe2000000000f */
[----:B------:R-:W-:Y:S01]  /*2300*/  IMAD.SHL.U32 R14, R108, 0x8, RZ ;  /* 0x000000086c0e7824 */ /* 0x000fe200078e00ff */
[----:B------:R-:W-:-:S03]  /*2310*/  LEA.HI.X R5, R98, R111, R5, 0x1, P4 ;  /* 0x0000006f62057211 */ /* 0x000fc600020f0c05 */
[----:B------:R0:W-:Y:S02]  /*2320*/  @P1 STG.E.U16 desc[UR36][R8.64], R15 ;  /* 0x0000000f08001986 */ /* 0x0001e4000c101524 */
[----:B0-----:R-:W-:Y:S01]  /*2330*/  SHF.L.U64.HI R15, R108, 0x3, R109 ;  /* 0x000000036c0f7819 */ /* 0x001fe2000001026d */
[----:B------:R-:W-:Y:S06]  /*2340*/  @!P3 BRA `(.L_x_36) ;  /* 0x000000000004b947 */ /* 0x000fec0003800000 */
[----:B------:R0:W5:Y:S02]  /*2350*/  LDG.E.LTC128B.U16 R19, desc[UR36][R4.64+0x2] ;  /* 0x0000022404137981 */ /* 0x000164000c1e1520 */
.L_x_36:
[----:B------:R-:W-:Y:S05]  /*2360*/  BSYNC B1 ;  /* 0x0000000000017941 */ /* 0x000fea0003800000 */
.L_x_35:
[----:B-----5:R-:W-:Y:S01]  /*2370*/  HADD2.F32 R22, -RZ, R19.H0_H0 ;  /* 0x20000013ff167230 */ /* 0x020fe20000004100 */
[----:B------:R-:W-:Y:S01]  /*2380*/  ISETP.GT.AND P2, PT, R0, 0x8, P2 ;  /* 0x000000080000780c */ /* 0x000fe20001744270 */
[----:B------:R-:W-:-:S04]  /*2390*/  IMAD.WIDE.U32 R14, R102, R108, R14 ;  /* 0x0000006c660e7225 */ /* 0x000fc800078e000e */
[----:B------:R-:W-:Y:S01]  /*23a0*/  FMUL R22, R22, R89 ;  /* 0x0000005916167220 */ /* 0x000fe20000400000 */
[----:B------:R-:W-:Y:S01]  /*23b0*/  IMAD.IADD R107, R107, 0x1, R15 ;  /* 0x000000016b6b7824 */ /* 0x000fe200078e020f */
[----:B------:R-:W-:Y:S02]  /*23c0*/  IADD3 R15, P1, R12, R14, RZ ;  /* 0x0000000e0c0f7210 */ /* 0x000fe40007f3e0ff */
[----:B------:R-:W-:-:S03]  /*23d0*/  FFMA R22, R25, R88, R22 ;  /* 0x0000005819167223 */ /* 0x000fc60000000016 */
[----:B------:R-:W-:Y:S01]  /*23e0*/  IMAD.X R24, R107, 0x1, R13, P1 ;  /* 0x000000016b187824 */ /* 0x000fe200008e060d */
[C---:B------:R-:W-:Y:S02]  /*23f0*/  LEA R12, P1, R15.reuse, R110, 0x1 ;  /* 0x0000006e0f0c7211 */ /* 0x040fe400078208ff */
[----:B------:R-:W-:Y:S02]  /*2400*/  F2FP.F16.F32.PACK_AB R22, RZ, R22 ;  /* 0x00000016ff16723e */ /* 0x000fe400000000ff */
[----:B------:R-:W-:-:S03]  /*2410*/  LEA.HI.X R13, R15, R111, R24, 0x1, P1 ;  /* 0x0000006f0f0d7211 */ /* 0x000fc600008f0c18 */
[----:B------:R1:W-:Y:S04]  /*2420*/  @P3 STG.E.U16 desc[UR36][R8.64+0x2], R22 ;  /* 0x0000021608003986 */ /* 0x0003e8000c101524 */
[----:B------:R-:W2:Y:S01]  /*2430*/  @P2 LDG.E.LTC128B.U16 R19, desc[UR36][R12.64] ;  /* 0x000000240c132981 */ /* 0x000ea2000c1e1520 */
[----:B------:R-:W-:Y:S01]  /*2440*/  IADD3 R14, P1, P3, R10, R14, R20 ;  /* 0x0000000e0a0e7210 */ /* 0x000fe20007b3e014 */
[----:B------:R-:W-:Y:S01]  /*2450*/  BSSY B1, `(.L_x_37) ;  /* 0x0000011000017945 */ /* 0x000fe20003800000 */
[----:B------:R-:W-:Y:S02]  /*2460*/  SHF.L.U64.HI R7, R6, 0x4, R7 ;  /* 0x0000000406077819 */ /* 0x000fe40000010207 */
[----:B------:R-:W-:Y:S02]  /*2470*/  IADD3.X R15, R11, R107, R21, P1, P3 ;  /* 0x0000006b0b0f7210 */ /* 0x000fe40000fe6415 */
[----:B------:R-:W-:Y:S01]  /*2480*/  ISETP.GT.AND P0, PT, R0, 0x8, P0 ;  /* 0x000000080000780c */ /* 0x000fe20000704270 */
[----:B------:R-:W-:-:S04]  /*2490*/  IMAD.WIDE.U32 R14, R2, R106, R14 ;  /* 0x0000006a020e7225 */ /* 0x000fc800078e000e */
[----:B------:R-:W-:Y:S02]  /*24a0*/  IMAD.IADD R2, R105, 0x1, R15 ;  /* 0x0000000169027824 */ /* 0x000fe400078e020f */
[----:B--2---:R-:W-:-:S05]  /*24b0*/  HADD2.F32 R10, -RZ, R19.H0_H0 ;  /* 0x20000013ff0a7230 */ /* 0x004fca0000004100 */
[----:B------:R-:W-:Y:S01]  /*24c0*/  FMUL R11, R10, R89 ;  /* 0x000000590a0b7220 */ /* 0x000fe20000400000 */
[----:B------:R-:W-:Y:S02]  /*24d0*/  LEA R10, P1, R6, R8, 0x4 ;  /* 0x00000008060a7211 */ /* 0x000fe400078220ff */
[----:B------:R-:W-:Y:S01]  /*24e0*/  LEA R6, P3, R14, R110, 0x1 ;  /* 0x0000006e0e067211 */ /* 0x000fe200078608ff */
[----:B------:R-:W-:-:S05]  /*24f0*/  FFMA R11, R26, R88, R11 ;  /* 0x000000581a0b7223 */ /* 0x000fca000000000b */
[----:B------:R-:W-:Y:S01]  /*2500*/  F2FP.F16.F32.PACK_AB R12, RZ, R11 ;  /* 0x0000000bff0c723e */ /* 0x000fe200000000ff */
[----:B------:R-:W-:Y:S01]  /*2510*/  IMAD.X R11, R7, 0x1, R9, P1 ;  /* 0x00000001070b7824 */ /* 0x000fe200008e0609 */
[----:B------:R-:W-:-:S04]  /*2520*/  LEA.HI.X R7, R14, R111, R2, 0x1, P3 ;  /* 0x0000006f0e077211 */ /* 0x000fc800018f0c02 */
[----:B------:R1:W-:Y:S01]  /*2530*/  @P2 STG.E.U16 desc[UR36][R10.64], R12 ;  /* 0x0000000c0a002986 */ /* 0x0003e2000c101524 */
[----:B------:R-:W-:Y:S05]  /*2540*/  @!P0 BRA `(.L_x_38) ;  /* 0x0000000000048947 */ /* 0x000fea0003800000 */
[----:B------:R2:W5:Y:S02]  /*2550*/  LDG.E.LTC128B.U16 R19, desc[UR36][R6.64+0x2] ;  /* 0x0000022406137981 */ /* 0x000564000c1e1520 */
.L_x_38:
[----:B------:R-:W-:Y:S05]  /*2560*/  BSYNC B1 ;  /* 0x0000000000017941 */ /* 0x000fea0003800000 */
.L_x_37:
[----:B-----5:R-:W-:Y:S01]  /*2570*/  HADD2.F32 R2, -RZ, R19.H0_H0 ;  /* 0x20000013ff027230 */ /* 0x020fe20000004100 */
[----:B------:R-:W-:Y:S01]  /*2580*/  ISETP.GT.AND P1, PT, R3, 0x8, PT ;  /* 0x000000080300780c */ /* 0x000fe20003f24270 */
[----:B------:R-:W-:Y:S03]  /*2590*/  BSSY B1, `(.L_x_39) ;  /* 0x0000008000017945 */ /* 0x000fe60003800000 */
[----:B------:R-:W-:Y:S01]  /*25a0*/  FMUL R2, R2, R89 ;  /* 0x0000005902027220 */ /* 0x000fe20000400000 */
[----:B------:R-:W-:-:S03]  /*25b0*/  ISETP.GT.AND P2, PT, R0, RZ, P1 ;  /* 0x000000ff0000720c */ /* 0x000fc60000f44270 */
[----:B------:R-:W-:-:S05]  /*25c0*/  FFMA R2, R27, R88, R2 ;  /* 0x000000581b027223 */ /* 0x000fca0000000002 */
[----:B------:R-:W-:-:S05]  /*25d0*/  F2FP.F16.F32.PACK_AB R2, RZ, R2 ;  /* 0x00000002ff02723e */ /* 0x000fca00000000ff */
[----:B------:R3:W-:Y:S01]  /*25e0*/  @P0 STG.E.U16 desc[UR36][R10.64+0x2], R2 ;  /* 0x000002020a000986 */ /* 0x0007e2000c101524 */
[----:B------:R-:W-:Y:S05]  /*25f0*/  @!P2 BRA `(.L_x_40) ;  /* 0x000000000004a947 */ /* 0x000fea0003800000 */
[----:B------:R4:W5:Y:S02]  /*2600*/  LDG.E.LTC128B.U16 R19, desc[UR36][R4.64+0x10] ;  /* 0x0000102404137981 */ /* 0x000964000c1e1520 */
.L_x_40:
[----:B------:R-:W-:Y:S05]  /*2610*/  BSYNC B1 ;  /* 0x0000000000017941 */ /* 0x000fea0003800000 */
.L_x_39:
[----:B---3-5:R-:W-:Y:S01]  /*2620*/  HADD2.F32 R2, -RZ, R19.H0_H0 ;  /* 0x20000013ff027230 */ /* 0x028fe20000004100 */
        /* <DEDUP_REMOVED lines=9> */
.L_x_42:
[----:B------:R-:W-:Y:S05]  /*26c0*/  BSYNC B1 ;  /* 0x0000000000017941 */ /* 0x000fea0003800000 */
.L_x_41:
[----:B-----5:R-:W-:Y:S01]  /*26d0*/  HADD2.F32 R2, -RZ, R19.H0_H0 ;  /* 0x20000013ff027230 */ /* 0x020fe20000004100 */
[----:B------:R-:W-:Y:S01]  /*26e0*/  ISETP.GT.AND P1, PT, R0, 0x8, P1 ;  /* 0x000000080000780c */ /* 0x000fe20000f24270 */
[----:B------:R-:W-:Y:S03]  /*26f0*/  BSSY B1, `(.L_x_43) ;  /* 0x0000007000017945 */ /* 0x000fe60003800000 */
[----:B------:R-:W-:-:S04]  /*2700*/  FMUL R2, R2, R89 ;  /* 0x0000005902027220 */ /* 0x000fc80000400000 */
[----:B------:R-:W-:-:S05]  /*2710*/  FFMA R2, R29, R88, R2 ;  /* 0x000000581d027223 */ /* 0x000fca0000000002 */
[----:B------:R-:W-:-:S05]  /*2720*/  F2FP.F16.F32.PACK_AB R2, RZ, R2 ;  /* 0x00000002ff02723e */ /* 0x000fca00000000ff */
[----:B------:R0:W-:Y:S01]  /*2730*/  @P3 STG.E.U16 desc[UR36][R8.64+0x12], R2 ;  /* 0x0000120208003986 */ /* 0x0001e2000c101524 */
[----:B------:R-:W-:Y:S05]  /*2740*/  @!P1 BRA `(.L_x_44) ;  /* 0x0000000000049947 */ /* 0x000fea0003800000 */
[----:B------:R0:W5:Y:S02]  /*2750*/  LDG.E.LTC128B.U16 R19, desc[UR36][R6.64+0x10] ;  /* 0x0000102406137981 */ /* 0x000164000c1e1520 */
.L_x_44:
[----:B------:R-:W-:Y:S05]  /*2760*/  BSYNC B1 ;  /* 0x0000000000017941 */ /* 0x000fea0003800000 */
.L_x_43:
[----:B0----5:R-:W-:Y:S01]  /*2770*/  HADD2.F32 R2, -RZ, R19.H0_H0 ;  /* 0x20000013ff027230 */ /* 0x021fe20000004100 */
[----:B------:R-:W-:Y:S01]  /*2780*/  ISETP.GT.AND P0, PT, R0, 0x8, P0 ;  /* 0x000000080000780c */ /* 0x000fe20000704270 */
[----:B------:R-:W-:Y:S03]  /*2790*/  BSSY B1, `(.L_x_45) ;  /* 0x0000007000017945 */ /* 0x000fe60003800000 */
[----:B---3--:R-:W-:-:S04]  /*27a0*/  FMUL R13, R2, R89 ;  /* 0x00000059020d7220 */ /* 0x008fc80000400000 */
[----:B------:R-:W-:-:S05]  /*27b0*/  FFMA R13, R30, R88, R13 ;  /* 0x000000581e0d7223 */ /* 0x000fca000000000d */
[----:B------:R-:W-:-:S05]  /*27c0*/  F2FP.F16.F32.PACK_AB R13, RZ, R13 ;  /* 0x0000000dff0d723e */ /* 0x000fca00000000ff */
[----:B------:R0:W-:Y:S01]  /*27d0*/  @P1 STG.E.U16 desc[UR36][R10.64+0x10], R13 ;  /* 0x0000100d0a001986 */ /* 0x0001e2000c101524 */
[----:B------:R-:W-:Y:S05]  /*27e0*/  @!P0 BRA `(.L_x_46) ;  /* 0x0000000000048947 */ /* 0x000fea0003800000 */
[----:B------:R3:W5:Y:S02]  /*27f0*/  LDG.E.LTC128B.U16 R19, desc[UR36][R6.64+0x12] ;  /* 0x0000122406137981 */ /* 0x000764000c1e1520 */
.L_x_46:
[----:B------:R-:W-:Y:S05]  /*2800*/  BSYNC B1 ;  /* 0x0000000000017941 */ /* 0x000fea0003800000 */
.L_x_45:
        /* <DEDUP_REMOVED lines=10> */
.L_x_48:
[----:B------:R-:W-:Y:S05]  /*28b0*/  BSYNC B1 ;  /* 0x0000000000017941 */ /* 0x000fea0003800000 */
.L_x_47:
[----:B0----5:R-:W-:Y:S01]  /*28c0*/  HADD2.F32 R2, -RZ, R19.H0_H0 ;  /* 0x20000013ff027230 */ /* 0x021fe20000004100 */
        /* <DEDUP_REMOVED lines=9> */
.L_x_50:
[----:B------:R-:W-:Y:S05]  /*2960*/  BSYNC B1 ;  /* 0x0000000000017941 */ /* 0x000fea0003800000 */
.L_x_49:
        /* <DEDUP_REMOVED lines=9> */
.L_x_52:
[----:B------:R-:W-:Y:S05]  /*2a00*/  BSYNC B1 ;  /* 0x0000000000017941 */ /* 0x000fea0003800000 */
.L_x_51:
[----:B0----5:R-:W-:Y:S01]  /*2a10*/  HADD2.F32 R2, -RZ, R19.H0_H0 ;  /* 0x20000013ff027230 */ /* 0x021fe20000004100 */
        /* <DEDUP_REMOVED lines=8> */
.L_x_54:
[----:B------:R-:W-:Y:S05]  /*2aa0*/  BSYNC B1 ;  /* 0x0000000000017941 */ /* 0x000fea0003800000 */
.L_x_53:
        /* <DEDUP_REMOVED lines=10> */
.L_x_56:
[----:B------:R-:W-:Y:S05]  /*2b50*/  BSYNC B1 ;  /* 0x0000000000017941 */ /* 0x000fea0003800000 */
.L_x_55:
        /* <DEDUP_REMOVED lines=10> */
.L_x_58:
[----:B------:R-:W-:Y:S05]  /*2c00*/  BSYNC B1 ;  /* 0x0000000000017941 */ /* 0x000fea0003800000 */
.L_x_57:
        /* <DEDUP_REMOVED lines=9> */
.L_x_60:
[----:B------:R-:W-:Y:S05]  /*2ca0*/  BSYNC B1 ;  /* 0x0000000000017941 */ /* 0x000fea0003800000 */
.L_x_59:
        /* <DEDUP_REMOVED lines=9> */
.L_x_62:
[----:B------:R-:W-:Y:S05]  /*2d40*/  BSYNC B1 ;  /* 0x0000000000017941 */ /* 0x000fea0003800000 */
.L_x_61:
        /* <DEDUP_REMOVED lines=10> */
.L_x_64:
[----:B------:R-:W-:Y:S05]  /*2df0*/  BSYNC B1 ;  /* 0x0000000000017941 */ /* 0x000fea0003800000 */
.L_x_63:
        /* <DEDUP_REMOVED lines=10> */
.L_x_66:
[----:B------:R-:W-:Y:S05]  /*2ea0*/  BSYNC B1 ;  /* 0x0000000000017941 */ /* 0x000fea0003800000 */
.L_x_65:
        /* <DEDUP_REMOVED lines=9> */
.L_x_68:
[----:B------:R-:W-:Y:S05]  /*2f40*/  BSYNC B1 ;  /* 0x0000000000017941 */ /* 0x000fea0003800000 */
.L_x_67:
        /* <DEDUP_REMOVED lines=9> */
.L_x_70:
[----:B------:R-:W-:Y:S05]  /*2fe0*/  BSYNC B1 ;  /* 0x0000000000017941 */ /* 0x000fea0003800000 */
.L_x_69:
        /* <DEDUP_REMOVED lines=10> */
.L_x_72:
[----:B------:R-:W-:Y:S05]  /*3090*/  BSYNC B1 ;  /* 0x0000000000017941 */ /* 0x000fea0003800000 */
.L_x_71:
        /* <DEDUP_REMOVED lines=10> */
.L_x_74:
[----:B------:R-:W-:Y:S05]  /*3140*/  BSYNC B1 ;  /* 0x0000000000017941 */ /* 0x000fea0003800000 */
.L_x_73:
        /* <DEDUP_REMOVED lines=9> */
.L_x_76:
[----:B------:R-:W-:Y:S05]  /*31e0*/  BSYNC B1 ;  /* 0x0000000000017941 */ /* 0x000fea0003800000 */
.L_x_75:
        /* <DEDUP_REMOVED lines=9> */
.L_x_78:
[----:B------:R-:W-:Y:S05]  /*3280*/  BSYNC B1 ;  /* 0x0000000000017941 */ /* 0x000fea0003800000 */
.L_x_77:
        /* <DEDUP_REMOVED lines=10> */
.L_x_80:
[----:B------:R-:W-:Y:S05]  /*3330*/  BSYNC B1 ;  /* 0x0000000000017941 */ /* 0x000fea0003800000 */
.L_x_79:
        /* <DEDUP_REMOVED lines=10> */
.L_x_82:
[----:B------:R-:W-:Y:S05]  /*33e0*/  BSYNC B1 ;  /* 0x0000000000017941 */ /* 0x000fea0003800000 */
.L_x_81:
        /* <DEDUP_REMOVED lines=9> */
.L_x_84:
[----:B------:R-:W-:Y:S05]  /*3480*/  BSYNC B1 ;  /* 0x0000000000017941 */ /* 0x000fea0003800000 */
.L_x_83:
        /* <DEDUP_REMOVED lines=9> */
.L_x_86:
[----:B------:R-:W-:Y:S05]  /*3520*/  BSYNC B1 ;  /* 0x0000000000017941 */ /* 0x000fea0003800000 */
.L_x_85:
        /* <DEDUP_REMOVED lines=10> */
.L_x_88:
[----:B------:R-:W-:Y:S05]  /*35d0*/  BSYNC B1 ;  /* 0x0000000000017941 */ /* 0x000fea0003800000 */
.L_x_87:
        /* <DEDUP_REMOVED lines=10> */
.L_x_90:
[----:B------:R-:W-:Y:S05]  /*3680*/  BSYNC B1 ;  /* 0x0000000000017941 */ /* 0x000fea0003800000 */
.L_x_89:
        /* <DEDUP_REMOVED lines=9> */
.L_x_92:
[----:B------:R-:W-:Y:S05]  /*3720*/  BSYNC B1 ;  /* 0x0000000000017941 */ /* 0x000fea0003800000 */
.L_x_91:
        /* <DEDUP_REMOVED lines=9> */
.L_x_94:
[----:B------:R-:W-:Y:S05]  /*37c0*/  BSYNC B1 ;  /* 0x0000000000017941 */ /* 0x000fea0003800000 */
.L_x_93:
        /* <DEDUP_REMOVED lines=10> */
.L_x_96:
[----:B------:R-:W-:Y:S05]  /*3870*/  BSYNC B1 ;  /* 0x0000000000017941 */ /* 0x000fea0003800000 */
.L_x_95:
        /* <DEDUP_REMOVED lines=10> */
.L_x_98:
[----:B------:R-:W-:Y:S05]  /*3920*/  BSYNC B1 ;  /* 0x0000000000017941 */ /* 0x000fea0003800000 */
.L_x_97:
        /* <DEDUP_REMOVED lines=9> */
.L_x_100:
[----:B------:R-:W-:Y:S05]  /*39c0*/  BSYNC B1 ;  /* 0x0000000000017941 */ /* 0x000fea0003800000 */
.L_x_99:
        /* <DEDUP_REMOVED lines=9> */
.L_x_102:
[----:B------:R-:W-:Y:S05]  /*3a60*/  BSYNC B1 ;  /* 0x0000000000017941 */ /* 0x000fea0003800000 */
.L_x_101:
        /* <DEDUP_REMOVED lines=10> */
.L_x_104:
[----:B------:R-:W-:Y:S05]  /*3b10*/  BSYNC B1 ;  /* 0x0000000000017941 */ /* 0x000fea0003800000 */
.L_x_103:
        /* <DEDUP_REMOVED lines=10> */
.L_x_106:
[----:B------:R-:W-:Y:S05]  /*3bc0*/  BSYNC B1 ;  /* 0x0000000000017941 */ /* 0x000fea0003800000 */
.L_x_105:
        /* <DEDUP_REMOVED lines=9> */
.L_x_108:
[----:B------:R-:W-:Y:S05]  /*3c60*/  BSYNC B1 ;  /* 0x0000000000017941 */ /* 0x000fea0003800000 */
.L_x_107:
        /* <DEDUP_REMOVED lines=9> */
.L_x_110:
[----:B------:R-:W-:Y:S05]  /*3d00*/  BSYNC B1 ;  /* 0x0000000000017941 */ /* 0x000fea0003800000 */
.L_x_109:
        /* <DEDUP_REMOVED lines=10> */
.L_x_112:
[----:B------:R-:W-:Y:S05]  /*3db0*/  BSYNC B1 ;  /* 0x0000000000017941 */ /* 0x000fea0003800000 */
.L_x_111:
        /* <DEDUP_REMOVED lines=10> */
.L_x_114:
[----:B------:R-:W-:Y:S05]  /*3e60*/  BSYNC B1 ;  /* 0x0000000000017941 */ /* 0x000fea0003800000 */
.L_x_113:
        /* <DEDUP_REMOVED lines=9> */
.L_x_116:
[----:B------:R-:W-:Y:S05]  /*3f00*/  BSYNC B1 ;  /* 0x0000000000017941 */ /* 0x000fea0003800000 */
.L_x_115:
        /* <DEDUP_REMOVED lines=9> */
.L_x_118:
[----:B------:R-:W-:Y:S05]  /*3fa0*/  BSYNC B1 ;  /* 0x0000000000017941 */ /* 0x000fea0003800000 */
.L_x_117:
        /* <DEDUP_REMOVED lines=10> */
.L_x_120:
[----:B------:R-:W-:Y:S05]  /*4050*/  BSYNC B1 ;  /* 0x0000000000017941 */ /* 0x000fea0003800000 */
.L_x_119:
        /* <DEDUP_REMOVED lines=10> */
.L_x_122:
[----:B------:R-:W-:Y:S05]  /*4100*/  BSYNC B1 ;  /* 0x0000000000017941 */ /* 0x000fea0003800000 */
.L_x_121:
        /* <DEDUP_REMOVED lines=9> */
.L_x_124:
[----:B------:R-:W-:Y:S05]  /*41a0*/  BSYNC B1 ;  /* 0x0000000000017941 */ /* 0x000fea0003800000 */
.L_x_123:
        /* <DEDUP_REMOVED lines=9> */
.L_x_126:
[----:B------:R-:W-:Y:S05]  /*4240*/  BSYNC B1 ;  /* 0x0000000000017941 */ /* 0x000fea0003800000 */
.L_x_125:
        /* <DEDUP_REMOVED lines=10> */
.L_x_128:
[----:B------:R-:W-:Y:S05]  /*42f0*/  BSYNC B1 ;  /* 0x0000000000017941 */ /* 0x000fea0003800000 */
.L_x_127:
        /* <DEDUP_REMOVED lines=10> */
.L_x_130:
[----:B------:R-:W-:Y:S05]  /*43a0*/  BSYNC B1 ;  /* 0x0000000000017941 */ /* 0x000fea0003800000 */
.L_x_129:
        /* <DEDUP_REMOVED lines=9> */
.L_x_132:
[----:B------:R-:W-:Y:S05]  /*4440*/  BSYNC B1 ;  /* 0x0000000000017941 */ /* 0x000fea0003800000 */
.L_x_131:
        /* <DEDUP_REMOVED lines=9> */
.L_x_134:
[----:B------:R-:W-:Y:S05]  /*44e0*/  BSYNC B1 ;  /* 0x0000000000017941 */ /* 0x000fea0003800000 */
.L_x_133:
        /* <DEDUP_REMOVED lines=10> */
.L_x_136:
[----:B------:R-:W-:Y:S05]  /*4590*/  BSYNC B1 ;  /* 0x0000000000017941 */ /* 0x000fea0003800000 */
.L_x_135:
        /* <DEDUP_REMOVED lines=10> */
.L_x_138:
[----:B------:R-:W-:Y:S05]  /*4640*/  BSYNC B1 ;  /* 0x0000000000017941 */ /* 0x000fea0003800000 */
.L_x_137:
        /* <DEDUP_REMOVED lines=9> */
.L_x_140:
[----:B------:R-:W-:Y:S05]  /*46e0*/  BSYNC B1 ;  /* 0x0000000000017941 */ /* 0x000fea0003800000 */
.L_x_139:
        /* <DEDUP_REMOVED lines=9> */
.L_x_142:
[----:B------:R-:W-:Y:S05]  /*4780*/  BSYNC B1 ;  /* 0x0000000000017941 */ /* 0x000fea0003800000 */
.L_x_141:
        /* <DEDUP_REMOVED lines=10> */
.L_x_144:
[----:B------:R-:W-:Y:S05]  /*4830*/  BSYNC B1 ;  /* 0x0000000000017941 */ /* 0x000fea0003800000 */
.L_x_143:
        /* <DEDUP_REMOVED lines=10> */
.L_x_146:
[----:B------:R-:W-:Y:S05]  /*48e0*/  BSYNC B1 ;  /* 0x0000000000017941 */ /* 0x000fea0003800000 */
.L_x_145:
        /* <DEDUP_REMOVED lines=9> */
.L_x_148:
[----:B------:R-:W-:Y:S05]  /*4980*/  BSYNC B1 ;  /* 0x0000000000017941 */ /* 0x000fea0003800000 */
.L_x_147:
        /* <DEDUP_REMOVED lines=9> */
.L_x_150:
[----:B------:R-:W-:Y:S05]  /*4a20*/  BSYNC B1 ;  /* 0x0000000000017941 */ /* 0x000fea0003800000 */
.L_x_149:
        /* <DEDUP_REMOVED lines=10> */
.L_x_152:
[----:B------:R-:W-:Y:S05]  /*4ad0*/  BSYNC B1 ;  /* 0x0000000000017941 */ /* 0x000fea0003800000 */
.L_x_151:
[----:B0----5:R-:W-:Y:S01]  /*4ae0*/  HADD2.F32 R2, -RZ, R19.H0_H0 ;  /* 0x20000013ff027230 */ /* 0x021fe20000004100 */
[----:B------:R-:W-:Y:S01]  /*4af0*/  ISETP.GT.AND P0, PT, R3, 0x79, PT ;  /* 0x000000790300780c */ /* 0x000fe20003f04270 */
[----:B------:R-:W-:Y:S01]  /*4b00*/  @P2 IMAD.MOV.U32 R3, RZ, RZ, R9 ;  /* 0x000000ffff032224 */ /* 0x000fe200078e0009 */
[----:B------:R-:W-:Y:S02]  /*4b10*/  BSSY B1, `(.L_x_153) ;  /* 0x0000009000017945 */ /* 0x000fe40003800000 */
[----:B------:R-:W-:Y:S01]  /*4b20*/  FMUL R13, R2, R89 ;  /* 0x00000059020d7220 */ /* 0x000fe20000400000 */
[----:B------:R-:W-:Y:S01]  /*4b30*/  @P2 IMAD.MOV.U32 R2, RZ, RZ, R8 ;  /* 0x000000ffff022224 */ /* 0x000fe200078e0008 */
[----:B------:R-:W-:Y:S02]  /*4b40*/  ISETP.GT.AND P3, PT, R0, RZ, P0 ;  /* 0x000000ff0000720c */ /* 0x000fe40000764270 */
[----:B------:R-:W-:-:S05]  /*4b50*/  FFMA R13, R84, R88, R13 ;  /* 0x00000058540d7223 */ /* 0x000fca000000000d */
[----:B------:R-:W-:-:S05]  /*4b60*/  F2FP.F16.F32.PACK_AB R13, RZ, R13 ;  /* 0x0000000dff0d723e */ /* 0x000fca00000000ff */
[----:B------:R0:W-:Y:S01]  /*4b70*/  @P2 STG.E.U16 desc[UR36][R2.64+0xf0], R13 ;  /* 0x0000f00d02002986 */ /* 0x0001e2000c101524 */
[----:B------:R-:W-:Y:S05]  /*4b80*/  @!P3 BRA `(.L_x_154) ;  /* 0x000000000004b947 */ /* 0x000fea0003800000 */
[----:B------:R0:W5:Y:S02]  /*4b90*/  LDG.E.LTC128B.U16 R19, desc[UR36][R4.64+0xf2] ;  /* 0x0000f22404137981 */ /* 0x000164000c1e1520 */
.L_x_154:
[----:B------:R-:W-:Y:S05]  /*4ba0*/  BSYNC B1 ;  /* 0x0000000000017941 */ /* 0x000fea0003800000 */
.L_x_153:
        /* <DEDUP_REMOVED lines=9> */
.L_x_156:
[----:B------:R-:W-:Y:S05]  /*4c40*/  BSYNC B1 ;  /* 0x0000000000017941 */ /* 0x000fea0003800000 */
.L_x_155:
[----:B0----5:R-:W-:Y:S01]  /*4c50*/  HADD2.F32 R2, -RZ, R19.H0_H0 ;  /* 0x20000013ff027230 */ /* 0x021fe20000004100 */
[----:B------:R-:W-:Y:S01]  /*4c60*/  ISETP.GT.AND P0, PT, R0, 0x8, P0 ;  /* 0x000000080000780c */ /* 0x000fe20000704270 */
[----:B------:R-:W-:Y:S03]  /*4c70*/  BSSY B1, `(.L_x_157) ;  /* 0x000000a000017945 */ /* 0x000fe60003800000 */
[----:B------:R-:W-:Y:S01]  /*4c80*/  FMUL R3, R2, R89 ;  /* 0x0000005902037220 */ /* 0x000fe20000400000 */
[----:B------:R-:W-:-:S03]  /*4c90*/  @P1 IMAD.MOV.U32 R2, RZ, RZ, R10 ;  /* 0x000000ffff021224 */ /* 0x000fc600078e000a */
[----:B------:R-:W-:-:S05]  /*4ca0*/  FFMA R3, R86, R88, R3 ;  /* 0x0000005856037223 */ /* 0x000fca0000000003 */
[----:B------:R-:W-:-:S04]  /*4cb0*/  F2FP.F16.F32.PACK_AB R3, RZ, R3 ;  /* 0x00000003ff03723e */ /* 0x000fc800000000ff */
[----:B----4-:R-:W-:Y:S01]  /*4cc0*/  PRMT R4, R3, 0x7610, R4 ;  /* 0x0000761003047816 */ /* 0x010fe20000000004 */
[----:B------:R-:W-:-:S05]  /*4cd0*/  @P1 IMAD.MOV.U32 R3, RZ, RZ, R11 ;  /* 0x000000ffff031224 */ /* 0x000fca00078e000b */
[----:B------:R0:W-:Y:S01]  /*4ce0*/  @P1 STG.E.U16 desc[UR36][R2.64+0xf0], R4 ;  /* 0x0000f00402001986 */ /* 0x0001e2000c101524 */
[----:B------:R-:W-:Y:S05]  /*4cf0*/  @!P0 BRA `(.L_x_158) ;  /* 0x0000000000048947 */ /* 0x000fea0003800000 */
[----:B------:R4:W5:Y:S02]  /*4d00*/  LDG.E.LTC128B.U16 R19, desc[UR36][R6.64+0xf2] ;  /* 0x0000f22406137981 */ /* 0x000964000c1e1520 */
.L_x_158:
[----:B------:R-:W-:Y:S05]  /*4d10*/  BSYNC B1 ;  /* 0x0000000000017941 */ /* 0x000fea0003800000 */
.L_x_157:
[----:B------:R-:W-:Y:S05]  /*4d20*/  @!P0 BRA `(.L_x_159) ;  /* 0x0000001000e88947 */ /* 0x000fea0003800000 */
[----:B-----5:R-:W-:-:S05]  /*4d30*/  HADD2.F32 R0, -RZ, R19.H0_H0 ;  /* 0x20000013ff007230 */ /* 0x020fca0000004100 */
[----:B------:R-:W-:-:S04]  /*4d40*/  FMUL R0, R0, R89 ;  /* 0x0000005900007220 */ /* 0x000fc80000400000 */
[----:B------:R-:W-:-:S05]  /*4d50*/  FFMA R0, R87, R88, R0 ;  /* 0x0000005857007223 */ /* 0x000fca0000000000 */
[----:B------:R-:W-:-:S05]  /*4d60*/  F2FP.F16.F32.PACK_AB R0, RZ, R0 ;  /* 0x00000000ff00723e */ /* 0x000fca00000000ff */
[----:B------:R0:W-:Y:S01]  /*4d70*/  STG.E.U16 desc[UR36][R10.64+0xf2], R0 ;  /* 0x0000f2000a007986 */ /* 0x0001e2000c101524 */
[----:B------:R-:W-:Y:S05]  /*4d80*/  BRA `(.L_x_159) ;  /* 0x0000001000d07947 */ /* 0x000fea0003800000 */
.L_x_34:
[----:B------:R-:W-:Y:S01]  /*4d90*/  ISETP.GT.AND P0, PT, R3, 0x1, PT ;  /* 0x000000010300780c */ /* 0x000fe20003f04270 */
[----:B------:R-:W-:Y:S01]  /*4da0*/  ULDC.64 UR4, c[0x0][0x5c0] ;  /* 0x0001700000047ab9 */ /* 0x000fe20000000a00 */
[-C--:B------:R-:W-:Y:S01]  /*4db0*/  FMUL R24, R24, R88.reuse ;  /* 0x0000005818187220 */ /* 0x080fe20000400000 */
[-C--:B------:R-:W-:Y:S01]  /*4dc0*/  FMUL R25, R25, R88.reuse ;  /* 0x0000005819197220 */ /* 0x080fe20000400000 */
[----:B------:R-:W-:Y:S01]  /*4dd0*/  ISETP.GT.AND P3, PT, R0, RZ, P0 ;  /* 0x000000ff0000720c */ /* 0x000fe20000764270 */
[-C--:B------:R-:W-:Y:S01]  /*4de0*/  FMUL R26, R26, R88.reuse ;  /* 0x000000581a1a7220 */ /* 0x080fe20000400000 */
[----:B------:R-:W-:Y:S01]  /*4df0*/  LEA R4, P4, R104, UR4, 0x1 ;  /* 0x0000000468047c11 */ /* 0x000fe2000f8808ff */
[----:B------:R-:W-:Y:S01]  /*4e00*/  FMUL R27, R27, R88 ;  /* 0x000000581b1b7220 */ /* 0x000fe20000400000 */
[----:B------:R-:W-:Y:S01]  /*4e10*/  F2FP.F16.F32.PACK_AB R24, RZ, R24 ;  /* 0x00000018ff18723e */ /* 0x000fe200000000ff */
[-C--:B------:R-:W-:Y:S01]  /*4e20*/  FMUL R28, R28, R88.reuse ;  /* 0x000000581c1c7220 */ /* 0x080fe20000400000 */
[----:B------:R-:W-:Y:S01]  /*4e30*/  LEA.HI.X R5, R104, UR5, R9, 0x1, P4 ;  /* 0x0000000568057c11 */ /* 0x000fe2000a0f0c09 */
[-C--:B------:R-:W-:Y:S01]  /*4e40*/  FMUL R29, R29, R88.reuse ;  /* 0x000000581d1d7220 */ /* 0x080fe20000400000 */
[----:B------:R-:W-:Y:S01]  /*4e50*/  F2FP.F16.F32.PACK_AB R25, RZ, R25 ;  /* 0x00000019ff19723e */ /* 0x000fe200000000ff */
[-C--:B------:R-:W-:Y:S01]  /*4e60*/  FMUL R30, R30, R88.reuse ;  /* 0x000000581e1e7220 */ /* 0x080fe20000400000 */
[----:B------:R-:W-:Y:S01]  /*4e70*/  SHF.L.U64.HI R7, R6, 0x4, R7 ;  /* 0x0000000406077819 */ /* 0x000fe20000010207 */
[----:B------:R-:W-:Y:S01]  /*4e80*/  @P1 STG.E.U16 desc[UR36][R4.64], R24 ;  /* 0x0000001804001986 */ /* 0x000fe2000c101524 */
[----:B------:R-:W-:Y:S01]  /*4e90*/  ISETP.GT.AND P1, PT, R3, 0x8, PT ;  /* 0x000000080300780c */ /* 0x000fe20003f24270 */
[----:B------:R-:W-:Y:S01]  /*4ea0*/  FMUL R31, R31, R88 ;  /* 0x000000581f1f7220 */ /* 0x000fe20000400000 */
[----:B------:R-:W-:Y:S01]  /*4eb0*/  ISETP.GT.AND P4, PT, R0, 0x8, P0 ;  /* 0x000000080000780c */ /* 0x000fe20000784270 */
[----:B------:R-:W-:Y:S01]  /*4ec0*/  @P3 STG.E.U16 desc[UR36][R4.64+0x2], R25 ;  /* 0x0000021904003986 */ /* 0x000fe2000c101524 */
[----:B------:R-:W-:Y:S01]  /*4ed0*/  LEA R6, P3, R6, R4, 0x4 ;  /* 0x0000000406067211 */ /* 0x000fe200078620ff */
[-C--:B------:R-:W-:Y:S01]  /*4ee0*/  FMUL R32, R32, R88.reuse ;  /* 0x0000005820207220 */ /* 0x080fe20000400000 */
[C---:B------:R-:W-:Y:S01]  /*4ef0*/  ISETP.GT.AND P2, PT, R0.reuse, 0x8, P2 ;  /* 0x000000080000780c */ /* 0x040fe20001744270 */
[-C--:B------:R-:W-:Y:S01]  /*4f00*/  FMUL R33, R33, R88.reuse ;  /* 0x0000005821217220 */ /* 0x080fe20000400000 */
[----:B------:R-:W-:Y:S01]  /*4f10*/  ISETP.GT.AND P0, PT, R3, 0x9, PT ;  /* 0x000000090300780c */ /* 0x000fe20003f04270 */
[----:B------:R-:W-:Y:S01]  /*4f20*/  IMAD.X R7, R7, 0x1, R5, P3 ;  /* 0x0000000107077824 */ /* 0x000fe200018e0605 */
[----:B------:R-:W-:Y:S01]  /*4f30*/  ISETP.GT.AND P5, PT, R0, RZ, P1 ;  /* 0x000000ff0000720c */ /* 0x000fe20000fa4270 */
[-C--:B------:R-:W-:Y:S01]  /*4f40*/  FMUL R34, R34, R88.reuse ;  /* 0x0000005822227220 */ /* 0x080fe20000400000 */
[----:B------:R-:W-:Y:S01]  /*4f50*/  ISETP.GT.AND P3, PT, R0, RZ, P0 ;  /* 0x000000ff0000720c */ /* 0x000fe20000764270 */
[----:B------:R-:W-:Y:S01]  /*4f60*/  FMUL R35, R35, R88 ;  /* 0x0000005823237220 */ /* 0x000fe20000400000 */
[----:B------:R-:W-:Y:S01]  /*4f70*/  F2FP.F16.F32.PACK_AB R26, RZ, R26 ;  /* 0x0000001aff1a723e */ /* 0x000fe200000000ff */
[-C--:B------:R-:W-:Y:S01]  /*4f80*/  FMUL R36, R36, R88.reuse ;  /* 0x0000005824247220 */ /* 0x080fe20000400000 */
[----:B------:R-:W-:Y:S01]  /*4f90*/  F2FP.F16.F32.PACK_AB R27, RZ, R27 ;  /* 0x0000001bff1b723e */ /* 0x000fe200000000ff */
[----:B------:R-:W-:Y:S01]  /*4fa0*/  FMUL R37, R37, R88 ;  /* 0x0000005825257220 */ /* 0x000fe20000400000 */
[----:B------:R-:W-:Y:S01]  /*4fb0*/  F2FP.F16.F32.PACK_AB R28, RZ, R28 ;  /* 0x0000001cff1c723e */ /* 0x000fe200000000ff */
[----:B------:R-:W-:Y:S01]  /*4fc0*/  @P2 STG.E.U16 desc[UR36][R6.64], R26 ;  /* 0x0000001a06002986 */ /* 0x000fe2000c101524 */
[----:B------:R-:W-:Y:S01]  /*4fd0*/  F2FP.F16.F32.PACK_AB R29, RZ, R29 ;  /* 0x0000001dff1d723e */ /* 0x000fe200000000ff */
[-C--:B------:R-:W-:Y:S01]  /*4fe0*/  FMUL R38, R38, R88.reuse ;  /* 0x0000005826267220 */ /* 0x080fe20000400000 */
[C---:B------:R-:W-:Y:S01]  /*4ff0*/  ISETP.GT.AND P2, PT, R0.reuse, 0x8, P1 ;  /* 0x000000080000780c */ /* 0x040fe20000f44270 */
[----:B------:R-:W-:Y:S01]  /*5000*/  @P4 STG.E.U16 desc[UR36][R6.64+0x2], R27 ;  /* 0x0000021b06004986 */ /* 0x000fe2000c101524 */
[----:B------:R-:W-:Y:S01]  /*5010*/  ISETP.GT.AND P1, PT, R3, 0x10, PT ;  /* 0x000000100300780c */ /* 0x000fe20003f24270 */
[----:B------:R-:W-:Y:S01]  /*5020*/  FMUL R39, R39, R88 ;  /* 0x0000005827277220 */ /* 0x000fe20000400000 */
[----:B------:R-:W-:Y:S01]  /*5030*/  F2FP.F16.F32.PACK_AB R30, RZ, R30 ;  /* 0x0000001eff1e723e */ /* 0x000fe200000000ff */
[----:B------:R-:W-:Y:S01]  /*5040*/  @P5 STG.E.U16 desc[UR36][R4.64+0x10], R28 ;  /* 0x0000101c04005986 */ /* 0x000fe2000c101524 */
[----:B------:R-:W-:Y:S01]  /*5050*/  ISETP.GT.AND P4, PT, R0, RZ, P1 ;  /* 0x000000ff0000720c */ /* 0x000fe20000f84270 */
[-C--:B------:R-:W-:Y:S01]  /*5060*/  FMUL R40, R40, R88.reuse ;  /* 0x0000005828287220 */ /* 0x080fe20000400000 */
[----:B------:R-:W-:Y:S01]  /*5070*/  F2FP.F16.F32.PACK_AB R31, RZ, R31 ;  /* 0x0000001fff1f723e */ /* 0x000fe200000000ff */
[----:B------:R-:W-:Y:S01]  /*5080*/  @P3 STG.E.U16 desc[UR36][R4.64+0x12], R29 ;  /* 0x0000121d04003986 */ /* 0x000fe2000c101524 */
[----:B------:R-:W-:Y:S01]  /*5090*/  ISETP.GT.AND P3, PT, R0, 0x8, P0 ;  /* 0x000000080000780c */ /* 0x000fe20000764270 */
[----:B------:R-:W-:Y:S01]  /*50a0*/  FMUL R41, R41, R88 ;  /* 0x0000005829297220 */ /* 0x000fe20000400000 */
[----:B------:R-:W-:Y:S01]  /*50b0*/  ISETP.GT.AND P0, PT, R3, 0x11, PT ;  /* 0x000000110300780c */ /* 0x000fe20003f04270 */
[----:B------:R-:W-:Y:S01]  /*50c0*/  @P2 STG.E.U16 desc[UR36][R6.64+0x10], R30 ;  /* 0x0000101e06002986 */ /* 0x000fe2000c101524 */
[----:B------:R-:W-:Y:S01]  /*50d0*/  F2FP.F16.F32.PACK_AB R32, RZ, R32 ;  /* 0x00000020ff20723e */ /* 0x000fe200000000ff */
[-C--:B------:R-:W-:Y:S01]  /*50e0*/  FMUL R42, R42, R88.reuse ;  /* 0x000000582a2a7220 */ /* 0x080fe20000400000 */
[C---:B------:R-:W-:Y:S01]  /*50f0*/  ISETP.GT.AND P5, PT, R0.reuse, RZ, P0 ;  /* 0x000000ff0000720c */ /* 0x040fe200007a4270 */
[-C--:B------:R-:W-:Y:S01]  /*5100*/  FMUL R43, R43, R88.reuse ;  /* 0x000000582b2b7220 */ /* 0x080fe20000400000 */
[----:B------:R-:W-:Y:S01]  /*5110*/  ISETP.GT.AND P2, PT, R0, 0x8, P1 ;  /* 0x000000080000780c */ /* 0x000fe20000f44270 */
[-C--:B------:R-:W-:Y:S01]  /*5120*/  FMUL R44, R44, R88.reuse ;  /* 0x000000582c2c7220 */ /* 0x080fe20000400000 */
[----:B------:R-:W-:Y:S01]  /*5130*/  ISETP.GT.AND P1, PT, R3, 0x18, PT ;  /* 0x000000180300780c */ /* 0x000fe20003f24270 */
[-C--:B------:R-:W-:Y:S01]  /*5140*/  FMUL R45, R45, R88.reuse ;  /* 0x000000582d2d7220 */ /* 0x080fe20000400000 */
[----:B------:R-:W-:Y:S01]  /*5150*/  F2FP.F16.F32.PACK_AB R33, RZ, R33 ;  /* 0x00000021ff21723e */ /* 0x000fe200000000ff */
[----:B------:R-:W-:Y:S01]  /*5160*/  @P3 STG.E.U16 desc[UR36][R6.64+0x12], R31 ;  /* 0x0000121f06003986 */ /* 0x000fe2000c101524 */
[----:B------:R-:W-:Y:S01]  /*5170*/  ISETP.GT.AND P3, PT, R0, 0x8, P0 ;  /* 0x000000080000780c */ /* 0x000fe20000764270 */
[-C--:B------:R-:W-:Y:S01]  /*5180*/  FMUL R46, R46, R88.reuse ;  /* 0x000000582e2e7220 */ /* 0x080fe20000400000 */
[----:B------:R-:W-:Y:S01]  /*5190*/  ISETP.GT.AND P0, PT, R3, 0x19, PT ;  /* 0x000000190300780c */ /* 0x000fe20003f04270 */
[----:B------:R-:W-:Y:S01]  /*51a0*/  @P4 STG.E.U16 desc[UR36][R4.64+0x20], R32 ;  /* 0x0000202004004986 */ /* 0x000fe2000c101524 */
[C---:B------:R-:W-:Y:S01]  /*51b0*/  ISETP.GT.AND P4, PT, R0.reuse, RZ, P1 ;  /* 0x000000ff0000720c */ /* 0x040fe20000f84270 */
[----:B------:R-:W-:Y:S01]  /*51c0*/  FMUL R47, R47, R88 ;  /* 0x000000582f2f7220 */ /* 0x000fe20000400000 */
[----:B------:R-:W-:Y:S01]  /*51d0*/  F2FP.F16.F32.PACK_AB R34, RZ, R34 ;  /* 0x00000022ff22723e */ /* 0x000fe200000000ff */
[----:B------:R-:W-:Y:S01]  /*51e0*/  @P5 STG.E.U16 desc[UR36][R4.64+0x22], R33 ;  /* 0x0000222104005986 */ /* 0x000fe2000c101524 */
[----:B------:R-:W-:Y:S01]  /*51f0*/  ISETP.GT.AND P5, PT, R0, RZ, P0 ;  /* 0x000000ff0000720c */ /* 0x000fe200007a4270 */
[----:B------:R-:W-:Y:S01]  /*5200*/  FMUL R48, R48, R88 ;  /* 0x0000005830307220 */ /* 0x000fe20000400000 */
[----:B------:R-:W-:Y:S01]  /*5210*/  F2FP.F16.F32.PACK_AB R35, RZ, R35 ;  /* 0x00000023ff23723e */ /* 0x000fe200000000ff */
[----:B------:R-:W-:Y:S01]  /*5220*/  @P2 STG.E.U16 desc[UR36][R6.64+0x20], R34 ;  /* 0x0000202206002986 */ /* 0x000fe2000c101524 */
[----:B------:R-:W-:Y:S01]  /*5230*/  F2FP.F16.F32.PACK_AB R36, RZ, R36 ;  /* 0x00000024ff24723e */ /* 0x000fe200000000ff */
[-C--:B------:R-:W-:Y:S01]  /*5240*/  FMUL R49, R49, R88.reuse ;  /* 0x0000005831317220 */ /* 0x080fe20000400000 */
[----:B------:R-:W-:Y:S01]  /*5250*/  ISETP.GT.AND P2, PT, R0, 0x8, P1 ;  /* 0x000000080000780c */ /* 0x000fe20000f44270 */
[----:B------:R-:W-:Y:S01]  /*5260*/  @P3 STG.E.U16 desc[UR36][R6.64+0x22], R35 ;  /* 0x0000222306003986 */ /* 0x000fe2000c101524 */
[----:B------:R-:W-:Y:S01]  /*5270*/  ISETP.GT.AND P1, PT, R3, 0x20, PT ;  /* 0x000000200300780c */ /* 0x000fe20003f24270 */
[-C--:B------:R-:W-:Y:S01]  /*5280*/  FMUL R50, R50, R88.reuse ;  /* 0x0000005832327220 */ /* 0x080fe20000400000 */
[----:B------:R-:W-:Y:S01]  /*5290*/  F2FP.F16.F32.PACK_AB R37, RZ, R37 ;  /* 0x00000025ff25723e */ /* 0x000fe200000000ff */
[----:B------:R-:W-:Y:S01]  /*52a0*/  @P4 STG.E.U16 desc[UR36][R4.64+0x30], R36 ;  /* 0x0000302404004986 */ /* 0x000fe2000c101524 */
[C---:B------:R-:W-:Y:S01]  /*52b0*/  ISETP.GT.AND P3, PT, R0.reuse, 0x8, P0 ;  /* 0x000000080000780c */ /* 0x040fe20000764270 */
[-C--:B------:R-:W-:Y:S01]  /*52c0*/  FMUL R51, R51, R88.reuse ;  /* 0x0000005833337220 */ /* 0x080fe20000400000 */
[----:B------:R-:W-:Y:S01]  /*52d0*/  ISETP.GT.AND P0, PT, R3, 0x21, PT ;  /* 0x000000210300780c */ /* 0x000fe20003f04270 */
[----:B------:R-:W-:Y:S01]  /*52e0*/  @P5 STG.E.U16 desc[UR36][R4.64+0x32], R37 ;  /* 0x0000322504005986 */ /* 0x000fe2000c101524 */
[----:B------:R-:W-:Y:S01]  /*52f0*/  ISETP.GT.AND P4, PT, R0, RZ, P1 ;  /* 0x000000ff0000720c */ /* 0x000fe20000f84270 */
[----:B------:R-:W-:Y:S01]  /*5300*/  FMUL R52, R52, R88 ;  /* 0x0000005834347220 */ /* 0x000fe20000400000 */
[----:B------:R-:W-:Y:S01]  /*5310*/  F2FP.F16.F32.PACK_AB R38, RZ, R38 ;  /* 0x00000026ff26723e */ /* 0x000fe200000000ff */
[-C--:B------:R-:W-:Y:S01]  /*5320*/  FMUL R53, R53, R88.reuse ;  /* 0x0000005835357220 */ /* 0x080fe20000400000 */
        /* <DEDUP_REMOVED lines=113> */
[----:B------:R-:W-:Y:S01]  /*5a40*/  FMUL R87, R87, R88 ;  /* 0x0000005857577220 */ /* 0x000fe20000400000 */
[----:B------:R-:W-:Y:S01]  /*5a50*/  ISETP.GT.AND P0, PT, R3, 0x51, PT ;  /* 0x000000510300780c */ /* 0x000fe20003f04270 */
[----:B------:R-:W-:Y:S01]  /*5a60*/  @P5 STG.E.U16 desc[UR36][R4.64+0x92], R61 ;  /* 0x0000923d04005986 */ /* 0x000fe2000c101524 */
[----:B------:R-:W-:-:S02]  /*5a70*/  ISETP.GT.AND P4, PT, R0, RZ, P1 ;  /* 0x000000ff0000720c */ /* 0x000fc40000f84270 */
[----:B------:R-:W-:Y:S02]  /*5a80*/  F2FP.F16.F32.PACK_AB R62, RZ, R62 ;  /* 0x0000003eff3e723e */ /* 0x000fe400000000ff */
[C---:B------:R-:W-:Y:S02]  /*5a90*/  ISETP.GT.AND P5, PT, R0.reuse, RZ, P0 ;  /* 0x000000ff0000720c */ /* 0x040fe400007a4270 */
[----:B------:R-:W-:Y:S01]  /*5aa0*/  F2FP.F16.F32.PACK_AB R63, RZ, R63 ;  /* 0x0000003fff3f723e */ /* 0x000fe200000000ff */
[----:B------:R-:W-:Y:S01]  /*5ab0*/  @P2 STG.E.U16 desc[UR36][R6.64+0x90], R62 ;  /* 0x0000903e06002986 */ /* 0x000fe2000c101524 */
[----:B------:R-:W-:Y:S02]  /*5ac0*/  F2FP.F16.F32.PACK_AB R64, RZ, R64 ;  /* 0x00000040ff40723e */ /* 0x000fe400000000ff */
[----:B------:R-:W-:Y:S01]  /*5ad0*/  ISETP.GT.AND P2, PT, R0, 0x8, P1 ;  /* 0x000000080000780c */ /* 0x000fe20000f44270 */
[----:B------:R-:W-:Y:S01]  /*5ae0*/  @P3 STG.E.U16 desc[UR36][R6.64+0x92], R63 ;  /* 0x0000923f06003986 */ /* 0x000fe2000c101524 */
[----:B------:R-:W-:-:S02]  /*5af0*/  ISETP.GT.AND P1, PT, R3, 0x58, PT ;  /* 0x000000580300780c */ /* 0x000fc40003f24270 */
[----:B------:R-:W-:Y:S01]  /*5b00*/  F2FP.F16.F32.PACK_AB R65, RZ, R65 ;  /* 0x00000041ff41723e */ /* 0x000fe200000000ff */
[----:B------:R-:W-:Y:S01]  /*5b10*/  @P4 STG.E.U16 desc[UR36][R4.64+0xa0], R64 ;  /* 0x0000a04004004986 */ /* 0x000fe2000c101524 */
[C---:B------:R-:W-:Y:S02]  /*5b20*/  ISETP.GT.AND P3, PT, R0.reuse, 0x8, P0 ;  /* 0x000000080000780c */ /* 0x040fe40000764270 */
[----:B------:R-:W-:Y:S01]  /*5b30*/  ISETP.GT.AND P0, PT, R3, 0x59, PT ;  /* 0x000000590300780c */ /* 0x000fe20003f04270 */
[----:B------:R-:W-:Y:S01]  /*5b40*/  @P5 STG.E.U16 desc[UR36][R4.64+0xa2], R65 ;  /* 0x0000a24104005986 */ /* 0x000fe2000c101524 */
[C---:B------:R-:W-:Y:S02]  /*5b50*/  ISETP.GT.AND P4, PT, R0.reuse, RZ, P1 ;  /* 0x000000ff0000720c */ /* 0x040fe40000f84270 */
[----:B------:R-:W-:Y:S02]  /*5b60*/  F2FP.F16.F32.PACK_AB R66, RZ, R66 ;  /* 0x00000042ff42723e */ /* 0x000fe400000000ff */
[----:B------:R-:W-:-:S02]  /*5b70*/  ISETP.GT.AND P5, PT, R0, RZ, P0 ;  /* 0x000000ff0000720c */ /* 0x000fc400007a4270 */
[----:B------:R-:W-:Y:S01]  /*5b80*/  F2FP.F16.F32.PACK_AB R67, RZ, R67 ;  /* 0x00000043ff43723e */ /* 0x000fe200000000ff */
[----:B------:R-:W-:Y:S01]  /*5b90*/  @P2 STG.E.U16 desc[UR36][R6.64+0xa0], R66 ;  /* 0x0000a04206002986 */ /* 0x000fe2000c101524 */
[----:B------:R-:W-:Y:S02]  /*5ba0*/  F2FP.F16.F32.PACK_AB R68, RZ, R68 ;  /* 0x00000044ff44723e */ /* 0x000fe400000000ff */
[C---:B------:R-:W-:Y:S01]  /*5bb0*/  ISETP.GT.AND P2, PT, R0.reuse, 0x8, P1 ;  /* 0x000000080000780c */ /* 0x040fe20000f44270 */
[----:B------:R-:W-:Y:S01]  /*5bc0*/  @P3 STG.E.U16 desc[UR36][R6.64+0xa2], R67 ;  /* 0x0000a24306003986 */ /* 0x000fe2000c101524 */
[----:B------:R-:W-:Y:S02]  /*5bd0*/  ISETP.GT.AND P1, PT, R3, 0x60, PT ;  /* 0x000000600300780c */ /* 0x000fe40003f24270 */
[----:B------:R-:W-:Y:S01]  /*5be0*/  F2FP.F16.F32.PACK_AB R69, RZ, R69 ;  /* 0x00000045ff45723e */ /* 0x000fe200000000ff */
[----:B------:R-:W-:Y:S01]  /*5bf0*/  @P4 STG.E.U16 desc[UR36][R4.64+0xb0], R68 ;  /* 0x0000b04404004986 */ /* 0x000fe2000c101524 */
[----:B------:R-:W-:-:S02]  /*5c00*/  ISETP.GT.AND P3, PT, R0, 0x8, P0 ;  /* 0x000000080000780c */ /* 0x000fc40000764270 */
[----:B------:R-:W-:Y:S01]  /*5c10*/  ISETP.GT.AND P0, PT, R3, 0x61, PT ;  /* 0x000000610300780c */ /* 0x000fe20003f04270 */
[----:B------:R-:W-:Y:S01]  /*5c20*/  @P5 STG.E.U16 desc[UR36][R4.64+0xb2], R69 ;  /* 0x0000b24504005986 */ /* 0x000fe2000c101524 */
[C---:B------:R-:W-:Y:S02]  /*5c30*/  ISETP.GT.AND P4, PT, R0.reuse, RZ, P1 ;  /* 0x000000ff0000720c */ /* 0x040fe40000f84270 */
[----:B------:R-:W-:Y:S02]  /*5c40*/  ISETP.GT.AND P5, PT, R0, RZ, P0 ;  /* 0x000000ff0000720c */ /* 0x000fe400007a4270 */
[----:B------:R-:W-:Y:S02]  /*5c50*/  F2FP.F16.F32.PACK_AB R70, RZ, R70 ;  /* 0x00000046ff46723e */ /* 0x000fe400000000ff */
[----:B------:R-:W-:Y:S02]  /*5c60*/  F2FP.F16.F32.PACK_AB R71, RZ, R71 ;  /* 0x00000047ff47723e */ /* 0x000fe400000000ff */
[----:B------:R-:W-:Y:S01]  /*5c70*/  F2FP.F16.F32.PACK_AB R72, RZ, R72 ;  /* 0x00000048ff48723e */ /* 0x000fe200000000ff */
[----:B------:R-:W-:Y:S01]  /*5c80*/  @P2 STG.E.U16 desc[UR36][R6.64+0xb0], R70 ;  /* 0x0000b04606002986 */ /* 0x000fe2000c101524 */
[----:B------:R-:W-:-:S02]  /*5c90*/  F2FP.F16.F32.PACK_AB R73, RZ, R73 ;  /* 0x00000049ff49723e */ /* 0x000fc400000000ff */
[C---:B------:R-:W-:Y:S01]  /*5ca0*/  ISETP.GT.AND P1, PT, R0.reuse, 0x8, P1 ;  /* 0x000000080000780c */ /* 0x040fe20000f24270 */
[----:B------:R-:W-:Y:S01]  /*5cb0*/  @P3 STG.E.U16 desc[UR36][R6.64+0xb2], R71 ;  /* 0x0000b24706003986 */ /* 0x000fe2000c101524 */
[C---:B------:R-:W-:Y:S02]  /*5cc0*/  ISETP.GT.AND P2, PT, R0.reuse, 0x8, P0 ;  /* 0x000000080000780c */ /* 0x040fe40000744270 */
[C---:B------:R-:W-:Y:S01]  /*5cd0*/  ISETP.GT.AND P0, PT, R3.reuse, 0x69, PT ;  /* 0x000000690300780c */ /* 0x040fe20003f04270 */
[----:B------:R-:W-:Y:S01]  /*5ce0*/  @P4 STG.E.U16 desc[UR36][R4.64+0xc0], R72 ;  /* 0x0000c04804004986 */ /* 0x000fe2000c101524 */
[----:B------:R-:W-:Y:S02]  /*5cf0*/  ISETP.GT.AND P4, PT, R3, 0x68, PT ;  /* 0x000000680300780c */ /* 0x000fe40003f84270 */
[----:B------:R-:W-:Y:S01]  /*5d00*/  F2FP.F16.F32.PACK_AB R74, RZ, R74 ;  /* 0x0000004aff4a723e */ /* 0x000fe200000000ff */
[----:B------:R-:W-:Y:S01]  /*5d10*/  @P5 STG.E.U16 desc[UR36][R4.64+0xc2], R73 ;  /* 0x0000c24904005986 */ /* 0x000fe2000c101524 */
[----:B------:R-:W-:-:S02]  /*5d20*/  ISETP.GT.AND P5, PT, R0, RZ, P4 ;  /* 0x000000ff0000720c */ /* 0x000fc400027a4270 */
[C---:B------:R-:W-:Y:S01]  /*5d30*/  ISETP.GT.AND P3, PT, R0.reuse, RZ, P0 ;  /* 0x000000ff0000720c */ /* 0x040fe20000764270 */
[----:B------:R-:W-:Y:S01]  /*5d40*/  @P1 STG.E.U16 desc[UR36][R6.64+0xc0], R74 ;  /* 0x0000c04a06001986 */ /* 0x000fe2000c101524 */
[----:B------:R-:W-:Y:S02]  /*5d50*/  F2FP.F16.F32.PACK_AB R75, RZ, R75 ;  /* 0x0000004bff4b723e */ /* 0x000fe400000000ff */
[----:B------:R-:W-:Y:S02]  /*5d60*/  F2FP.F16.F32.PACK_AB R76, RZ, R76 ;  /* 0x0000004cff4c723e */ /* 0x000fe400000000ff */
[C---:B------:R-:W-:Y:S01]  /*5d70*/  ISETP.GT.AND P4, PT, R0.reuse, 0x8, P4 ;  /* 0x000000080000780c */ /* 0x040fe20002784270 */
[----:B------:R-:W-:Y:S01]  /*5d80*/  @P2 STG.E.U16 desc[UR36][R6.64+0xc2], R75 ;  /* 0x0000c24b06002986 */ /* 0x000fe2000c101524 */
[----:B------:R-:W-:Y:S02]  /*5d90*/  F2FP.F16.F32.PACK_AB R77, RZ, R77 ;  /* 0x0000004dff4d723e */ /* 0x000fe400000000ff */
[----:B------:R-:W-:Y:S01]  /*5da0*/  ISETP.GT.AND P2, PT, R3, 0x71, PT ;  /* 0x000000710300780c */ /* 0x000fe20003f44270 */
[----:B------:R-:W-:Y:S01]  /*5db0*/  @P5 STG.E.U16 desc[UR36][R4.64+0xd0], R76 ;  /* 0x0000d04c04005986 */ /* 0x000fe2000c101524 */
[----:B------:R-:W-:-:S02]  /*5dc0*/  ISETP.GT.AND P5, PT, R0, 0x8, P0 ;  /* 0x000000080000780c */ /* 0x000fc400007a4270 */
[C---:B------:R-:W-:Y:S01]  /*5dd0*/  ISETP.GT.AND P1, PT, R3.reuse, 0x78, PT ;  /* 0x000000780300780c */ /* 0x040fe20003f24270 */
[----:B------:R-:W-:Y:S01]  /*5de0*/  @P3 STG.E.U16 desc[UR36][R4.64+0xd2], R77 ;  /* 0x0000d24d04003986 */ /* 0x000fe2000c101524 */
[C---:B------:R-:W-:Y:S02]  /*5df0*/  ISETP.GT.AND P3, PT, R3.reuse, 0x70, PT ;  /* 0x000000700300780c */ /* 0x040fe40003f64270 */
[----:B------:R-:W-:Y:S01]  /*5e00*/  ISETP.GT.AND P0, PT, R3, 0x79, PT ;  /* 0x000000790300780c */ /* 0x000fe20003f04270 */
[----:B------:R-:W-:Y:S01]  /*5e10*/  @P4 IMAD.MOV.U32 R2, RZ, RZ, R6 ;  /* 0x000000ffff024224 */ /* 0x000fe200078e0006 */
[----:B------:R-:W-:Y:S01]  /*5e20*/  F2FP.F16.F32.PACK_AB R78, RZ, R78 ;  /* 0x0000004eff4e723e */ /* 0x000fe200000000ff */
[----:B------:R-:W-:Y:S01]  /*5e30*/  @P4 IMAD.MOV.U32 R3, RZ, RZ, R7 ;  /* 0x000000ffff034224 */ /* 0x000fe200078e0007 */
[----:B------:R-:W-:Y:S02]  /*5e40*/  F2FP.F16.F32.PACK_AB R79, RZ, R79 ;  /* 0x0000004fff4f723e */ /* 0x000fe400000000ff */
[----:B------:R-:W-:-:S02]  /*5e50*/  F2FP.F16.F32.PACK_AB R80, RZ, R80 ;  /* 0x00000050ff50723e */ /* 0x000fc400000000ff */
[----:B------:R0:W-:Y:S01]  /*5e60*/  @P4 STG.E.U16 desc[UR36][R2.64+0xd0], R78 ;  /* 0x0000d04e02004986 */ /* 0x0001e2000c101524 */
[C---:B------:R-:W-:Y:S02]  /*5e70*/  ISETP.GT.AND P4, PT, R0.reuse, RZ, P2 ;  /* 0x000000ff0000720c */ /* 0x040fe40001784270 */
[----:B------:R-:W-:Y:S02]  /*5e80*/  F2FP.F16.F32.PACK_AB R81, RZ, R81 ;  /* 0x00000051ff51723e */ /* 0x000fe400000000ff */
[----:B------:R-:W-:Y:S02]  /*5e90*/  ISETP.GT.AND P2, PT, R0, 0x8, P2 ;  /* 0x000000080000780c */ /* 0x000fe40001744270 */
[----:B------:R-:W-:Y:S02]  /*5ea0*/  F2FP.F16.F32.PACK_AB R82, RZ, R82 ;  /* 0x00000052ff52723e */ /* 0x000fe400000000ff */
[----:B------:R-:W-:Y:S02]  /*5eb0*/  F2FP.F16.F32.PACK_AB R83, RZ, R83 ;  /* 0x00000053ff53723e */ /* 0x000fe400000000ff */
[----:B------:R-:W-:Y:S01]  /*5ec0*/  F2FP.F16.F32.PACK_AB R84, RZ, R84 ;  /* 0x00000054ff54723e */ /* 0x000fe200000000ff */
[----:B0-----:R-:W-:Y:S01]  /*5ed0*/  @P5 IMAD.MOV.U32 R2, RZ, RZ, R6 ;  /* 0x000000ffff025224 */ /* 0x001fe200078e0006 */
[----:B------:R-:W-:Y:S01]  /*5ee0*/  F2FP.F16.F32.PACK_AB R85, RZ, R85 ;  /* 0x00000055ff55723e */ /* 0x000fe200000000ff */
[----:B------:R-:W-:Y:S01]  /*5ef0*/  @P5 IMAD.MOV.U32 R3, RZ, RZ, R7 ;  /* 0x000000ffff035224 */ /* 0x000fe200078e0007 */
[----:B------:R-:W-:-:S02]  /*5f00*/  F2FP.F16.F32.PACK_AB R86, RZ, R86 ;  /* 0x00000056ff56723e */ /* 0x000fc400000000ff */
[----:B------:R-:W-:Y:S02]  /*5f10*/  F2FP.F16.F32.PACK_AB R87, RZ, R87 ;  /* 0x00000057ff57723e */ /* 0x000fe400000000ff */
[----:B------:R0:W-:Y:S01]  /*5f20*/  @P5 STG.E.U16 desc[UR36][R2.64+0xd2], R79 ;  /* 0x0000d24f02005986 */ /* 0x0001e2000c101524 */
[C---:B------:R-:W-:Y:S02]  /*5f30*/  ISETP.GT.AND P5, PT, R0.reuse, RZ, P3 ;  /* 0x000000ff0000720c */ /* 0x040fe40001fa4270 */
[----:B------:R-:W-:-:S11]  /*5f40*/  ISETP.GT.AND P3, PT, R0, 0x8, P3 ;  /* 0x000000080000780c */ /* 0x000fd60001f64270 */
[----:B0-----:R-:W-:Y:S02]  /*5f50*/  @P5 IMAD.MOV.U32 R2, RZ, RZ, R4 ;  /* 0x000000ffff025224 */ /* 0x001fe400078e0004 */
[----:B------:R-:W-:-:S05]  /*5f60*/  @P5 IMAD.MOV.U32 R3, RZ, RZ, R5 ;  /* 0x000000ffff035224 */ /* 0x000fca00078e0005 */
[----:B------:R0:W-:Y:S01]  /*5f70*/  @P5 STG.E.U16 desc[UR36][R2.64+0xe0], R80 ;  /* 0x0000e05002005986 */ /* 0x0001e2000c101524 */
[C---:B------:R-:W-:Y:S02]  /*5f80*/  ISETP.GT.AND P5, PT, R0.reuse, RZ, P0 ;  /* 0x000000ff0000720c */ /* 0x040fe400007a4270 */
[----:B------:R-:W-:Y:S01]  /*5f90*/  ISETP.GT.AND P0, PT, R0, 0x8, P0 ;  /* 0x000000080000780c */ /* 0x000fe20000704270 */
[----:B0-----:R-:W-:Y:S02]  /*5fa0*/  @P4 IMAD.MOV.U32 R2, RZ, RZ, R4 ;  /* 0x000000ffff024224 */ /* 0x001fe400078e0004 */
[----:B------:R-:W-:-:S05]  /*5fb0*/  @P4 IMAD.MOV.U32 R3, RZ, RZ, R5 ;  /* 0x000000ffff034224 */ /* 0x000fca00078e0005 */
[----:B------:R0:W-:Y:S01]  /*5fc0*/  @P4 STG.E.U16 desc[UR36][R2.64+0xe2], R81 ;  /* 0x0000e25102004986 */ /* 0x0001e2000c101524 */
[C---:B------:R-:W-:Y:S02]  /*5fd0*/  ISETP.GT.AND P4, PT, R0.reuse, RZ, P1 ;  /* 0x000000ff0000720c */ /* 0x040fe40000f84270 */
[----:B------:R-:W-:Y:S01]  /*5fe0*/  ISETP.GT.AND P1, PT, R0, 0x8, P1 ;  /* 0x000000080000780c */ /* 0x000fe20000f24270 */
[----:B0-----:R-:W-:Y:S02]  /*5ff0*/  @P3 IMAD.MOV.U32 R2, RZ, RZ, R6 ;  /* 0x000000ffff023224 */ /* 0x001fe400078e0006 */
[----:B------:R-:W-:-:S05]  /*6000*/  @P3 IMAD.MOV.U32 R3, RZ, RZ, R7 ;  /* 0x000000ffff033224 */ /* 0x000fca00078e0007 */
[----:B------:R0:W-:Y:S02]  /*6010*/  @P3 STG.E.U16 desc[UR36][R2.64+0xe0], R82 ;  /* 0x0000e05202003986 */ /* 0x0001e4000c101524 */
[----:B0-----:R-:W-:Y:S02]  /*6020*/  @P2 IMAD.MOV.U32 R2, RZ, RZ, R6 ;  /* 0x000000ffff022224 */ /* 0x001fe400078e0006 */
[----:B------:R-:W-:-:S05]  /*6030*/  @P2 IMAD.MOV.U32 R3, RZ, RZ, R7 ;  /* 0x000000ffff032224 */ /* 0x000fca00078e0007 */
[----:B------:R0:W-:Y:S02]  /*6040*/  @P2 STG.E.U16 desc[UR36][R2.64+0xe2], R83 ;  /* 0x0000e25302002986 */ /* 0x0001e4000c101524 */
[----:B0-----:R-:W-:Y:S02]  /*6050*/  @P4 IMAD.MOV.U32 R2, RZ, RZ, R4 ;  /* 0x000000ffff024224 */ /* 0x001fe400078e0004 */
[----:B------:R-:W-:-:S05]  /*6060*/  @P4 IMAD.MOV.U32 R3, RZ, RZ, R5 ;  /* 0x000000ffff034224 */ /* 0x000fca00078e0005 */
[----:B------:R0:W-:Y:S04]  /*6070*/  @P4 STG.E.U16 desc[UR36][R2.64+0xf0], R84 ;  /* 0x0000f05402004986 */ /* 0x0001e8000c101524 */
[----:B------:R1:W-:Y:S01]  /*6080*/  @P5 STG.E.U16 desc[UR36][R4.64+0xf2], R85 ;  /* 0x0000f25504005986 */ /* 0x0003e2000c101524 */
[----:B0-----:R-:W-:Y:S02]  /*6090*/  @P1 IMAD.MOV.U32 R2, RZ, RZ, R6 ;  /* 0x000000ffff021224 */ /* 0x001fe400078e0006 */
[----:B------:R-:W-:-:S05]  /*60a0*/  @P1 IMAD.MOV.U32 R3, RZ, RZ, R7 ;  /* 0x000000ffff031224 */ /* 0x000fca00078e0007 */
[----:B------:R1:W-:Y:S04]  /*60b0*/  @P1 STG.E.U16 desc[UR36][R2.64+0xf0], R86 ;  /* 0x0000f05602001986 */ /* 0x0003e8000c101524 */
[----:B------:R1:W-:Y:S02]  /*60c0*/  @P0 STG.E.U16 desc[UR36][R6.64+0xf2], R87 ;  /* 0x0000f25706000986 */ /* 0x0003e4000c101524 */
.L_x_159:
[----:B------:R-:W-:Y:S05]  /*60d0*/  BSYNC B0 ;  /* 0x0000000000007941 */ /* 0x000fea0003800000 */
.L_x_33:
[----:B01----:R-:W2:Y:S01]  /*60e0*/  LDL.64 R2, [R1] ;  /* 0x0000000001027983 */ /* 0x003ea20000100a00 */
[----:B------:R-:W-:Y:S01]  /*60f0*/  ULDC.64 UR4, c[0x0][0x650] ;  /* 0x0001940000047ab9 */ /* 0x000fe20000000a00 */
[----:B------:R0:W-:Y:S01]  /*6100*/  SYNCS.ARRIVE.TRANS64.A1T0 RZ, [R96+UR47], RZ ;  /* 0x000000ff60ff79a7 */ /* 0x0001e2000810002f */
[----:B------:R-:W-:Y:S01]  /*6110*/  PRMT R0, RZ, 0x7610, R0 ;  /* 0x00007610ff007816 */ /* 0x000fe20000000000 */
[----:B-----5:R-:W-:Y:S02]  /*6120*/  IMAD.MOV.U32 R19, RZ, RZ, -0x1 ;  /* 0xffffffffff137424 */ /* 0x020fe400078e00ff */
[----:B------:R-:W-:Y:S01]  /*6130*/  IMAD.MOV.U32 R22, RZ, RZ, -0x1 ;  /* 0xffffffffff167424 */ /* 0x000fe200078e00ff */
[----:B--2---:R-:W-:-:S04]  /*6140*/  LEA R18, P0, R2, R18, 0x1 ;  /* 0x0000001202127211 */ /* 0x004fc800078008ff */
[----:B------:R-:W-:Y:S01]  /*6150*/  LEA.HI.X R17, R2, R17, R23, 0x1, P0 ;  /* 0x0000001102117211 */ /* 0x000fe200000f0c17 */
[----:B------:R-:W-:Y:S01]  /*6160*/  IMAD.MOV.U32 R2, RZ, RZ, -0x1 ;  /* 0xffffffffff027424 */ /* 0x000fe200078e00ff */
[----:B------:R-:W-:-:S04]  /*6170*/  ISETP.GE.U32.AND P0, PT, R18, UR4, PT ;  /* 0x0000000412007c0c */ /* 0x000fc8000bf06070 */
[----:B------:R-:W-:-:S13]  /*6180*/  ISETP.GE.U32.AND.EX P0, PT, R17, UR5, PT, P0 ;  /* 0x0000000511007c0c */ /* 0x000fda000bf06100 */
[----:B0-----:R-:W-:Y:S05]  /*6190*/  @P0 BRA `(.L_x_160) ;  /* 0x0000000400700947 */ /* 0x001fea0003800000 */
[----:B------:R-:W0:Y:S01]  /*61a0*/  S2R R10, SR_CTAID.X ;  /* 0x00000000000a7919 */ /* 0x000e220000002500 */
[----:B------:R-:W1:Y:S01]  /*61b0*/  LDC.64 R8, c[0x0][0x628] ;  /* 0x00018a00ff087b82 */ /* 0x000e620000000a00 */
[----:B------:R-:W-:Y:S01]  /*61c0*/  ULDC UR4, c[0x0][0x150] ;  /* 0x0000540000047ab9 */ /* 0x000fe20000000800 */
[----:B---34-:R-:W-:Y:S01]  /*61d0*/  IMAD.MOV.U32 R6, RZ, RZ, R18 ;  /* 0x000000ffff067224 */ /* 0x018fe200078e0012 */
[----:B------:R-:W2:Y:S01]  /*61e0*/  S2R R20, SR_CTAID.Y ;  /* 0x0000000000147919 */ /* 0x000ea20000002600 */
[----:B------:R-:W-:-:S04]  /*61f0*/  IMAD.MOV.U32 R7, RZ, RZ, R17 ;  /* 0x000000ffff077224 */ /* 0x000fc800078e0011 */
[----:B------:R-:W3:Y:S08]  /*6200*/  LDC R15, c[0x0][0x144] ;  /* 0x00005100ff0f7b82 */ /* 0x000ef00000000800 */
[----:B------:R-:W4:Y:S08]  /*6210*/  LDC R0, c[0x0][0x630] ;  /* 0x00018c00ff007b82 */ /* 0x000f300000000800 */
[----:B------:R-:W2:Y:S01]  /*6220*/  LDC.64 R12, c[0x0][0x620] ;  /* 0x00018800ff0c7b82 */ /* 0x000ea20000000a00 */
[----:B-1----:R-:W-:-:S04]  /*6230*/  ISETP.NE.U32.AND P0, PT, R8, RZ, PT ;  /* 0x000000ff0800720c */ /* 0x002fc80003f05070 */
[----:B------:R-:W-:Y:S02]  /*6240*/  ISETP.NE.AND.EX P0, PT, R9, RZ, PT, P0 ;  /* 0x000000ff0900720c */ /* 0x000fe40003f05300 */
[----:B0-----:R-:W-:-:S05]  /*6250*/  I2FP.F32.U32 R2, R10 ;  /* 0x0000000a00027245 */ /* 0x001fca0000201000 */
[----:B------:R-:W-:-:S04]  /*6260*/  FMUL R2, R2, UR4 ;  /* 0x0000000402027c20 */ /* 0x000fc80008400000 */
[----:B------:R0:W1:Y:S02]  /*6270*/  F2I.U32.TRUNC.NTZ R14, R2 ;  /* 0x00000002000e7305 */ /* 0x000064000020f000 */
[----:B---34-:R-:W-:Y:S05]  /*6280*/  @!P0 BRA `(.L_x_161) ;  /* 0x0000000000288947 */ /* 0x018fea0003800000 */
[----:B------:R-:W3:Y:S02]  /*6290*/  LDC R3, c[0x0][0x634] ;  /* 0x00018d00ff037b82 */ /* 0x000ee40000000800 */
[----:B---3--:R-:W-:-:S05]  /*62a0*/  IADD3 R7, P0, R18, R3, RZ ;  /* 0x0000000312077210 */ /* 0x008fca0007f1e0ff */
[----:B------:R-:W-:-:S04]  /*62b0*/  IMAD.X R11, RZ, RZ, R17, P0 ;  /* 0x000000ffff0b7224 */ /* 0x000fc800000e0611 */
[----:B0-----:R-:W-:-:S04]  /*62c0*/  IMAD.WIDE.U32 R2, R11, R8, RZ ;  /* 0x000000080b027225 */ /* 0x001fc800078e00ff */
[----:B------:R-:W-:-:S04]  /*62d0*/  IMAD.WIDE.U32 R4, P0, R7, R9, R2 ;  /* 0x0000000907047225 */ /* 0x000fc80007800002 */
[----:B------:R-:W-:-:S04]  /*62e0*/  IMAD.WIDE.U32 R2, R7, R8, RZ ;  /* 0x0000000807027225 */ /* 0x000fc800078e00ff */
[----:B------:R-:W-:Y:S01]  /*62f0*/  IMAD.X R7, RZ, RZ, RZ, P0 ;  /* 0x000000ffff077224 */ /* 0x000fe200000e06ff */
[----:B------:R-:W-:Y:S01]  /*6300*/  IADD3 RZ, P0, R3, R4, RZ ;  /* 0x0000000403ff7210 */ /* 0x000fe20007f1e0ff */
[----:B------:R-:W-:-:S04]  /*6310*/  IMAD.MOV.U32 R6, RZ, RZ, R5 ;  /* 0x000000ffff067224 */ /* 0x000fc800078e0005 */
[----:B------:R-:W-:-:S08]  /*6320*/  IMAD.WIDE.U32.X R6, R11, R9, R6, P0 ;  /* 0x000000090b067225 */ /* 0x000fd000000e0406 */
.L_x_161:
[----:B------:R-:W3:Y:S01]  /*6330*/  LDC.64 R26, c[0x0][0x640] ;  /* 0x00019000ff1a7b82 */ /* 0x000ee20000000a00 */
[-C--:B------:R-:W-:Y:S01]  /*6340*/  SHF.R.U64 R11, R6, R0.reuse, R7 ;  /* 0x00000000060b7219 */ /* 0x080fe20000001207 */
[----:B------:R-:W-:Y:S01]  /*6350*/  IMAD.MOV.U32 R19, RZ, RZ, R17 ;  /* 0x000000ffff137224 */ /* 0x000fe200078e0011 */
[----:B------:R-:W-:Y:S01]  /*6360*/  SHF.R.U32.HI R0, RZ, R0, R7 ;  /* 0x00000000ff007219 */ /* 0x000fe20000011607 */
[----:B-1----:R-:W-:Y:S01]  /*6370*/  IMAD.MOV R14, RZ, RZ, -R14 ;  /* 0x000000ffff0e7224 */ /* 0x002fe200078e0a0e */
[----:B------:R-:W-:Y:S01]  /*6380*/  IADD3 R5, P0, RZ, -R11, RZ ;  /* 0x8000000bff057210 */ /* 0x000fe20007f1e0ff */
[----:B------:R-:W-:Y:S01]  /*6390*/  ULDC UR4, c[0x0][0x154] ;  /* 0x0000550000047ab9 */ /* 0x000fe20000000800 */
[----:B------:R-:W-:Y:S01]  /*63a0*/  IMAD.MOV.U32 R7, RZ, RZ, 0x1 ;  /* 0x00000001ff077424 */ /* 0x000fe200078e00ff */
[----:B------:R-:W1:Y:S01]  /*63b0*/  LDC R4, c[0x0][0x618] ;  /* 0x00018600ff047b82 */ /* 0x000e620000000800 */
[----:B------:R-:W-:Y:S02]  /*63c0*/  IMAD R22, R15, R14, R10 ;  /* 0x0000000e0f167224 */ /* 0x000fe400078e020a */
[----:B------:R-:W-:-:S04]  /*63d0*/  IMAD.X R3, RZ, RZ, ~R0, P0 ;  /* 0x000000ffff037224 */ /* 0x000fc800000e0e00 */
[-C--:B--2---:R-:W-:Y:S01]  /*63e0*/  IMAD R0, R3, R12.reuse, RZ ;  /* 0x0000000c03007224 */ /* 0x084fe200078e02ff */
[----:B------:R-:W2:Y:S01]  /*63f0*/  LDC R6, c[0x0][0x608] ;  /* 0x00018200ff067b82 */ /* 0x000ea20000000800 */
[----:B0-----:R-:W-:-:S04]  /*6400*/  IMAD.WIDE.U32 R2, R5, R12, R18 ;  /* 0x0000000c05027225 */ /* 0x001fc800078e0012 */
[----:B------:R-:W-:Y:S01]  /*6410*/  IMAD R5, R5, R13, R0 ;  /* 0x0000000d05057224 */ /* 0x000fe200078e0200 */
[----:B------:R-:W-:Y:S02]  /*6420*/  I2FP.F32.U32 R0, R20 ;  /* 0x0000001400007245 */ /* 0x000fe40000201000 */
[----:B------:R-:W0:Y:S01]  /*6430*/  LDC R24, c[0x0][0x658] ;  /* 0x00019600ff187b82 */ /* 0x000e220000000800 */
[----:B------:R-:W-:Y:S01]  /*6440*/  IMAD.IADD R3, R3, 0x1, R5 ;  /* 0x0000000103037824 */ /* 0x000fe200078e0205 */
[----:B---3--:R-:W-:Y:S01]  /*6450*/  ISETP.NE.U32.AND P0, PT, R26, RZ, PT ;  /* 0x000000ff1a00720c */ /* 0x008fe20003f05070 */
[----:B------:R-:W-:Y:S01]  /*6460*/  FMUL R0, R0, UR4 ;  /* 0x0000000400007c20 */ /* 0x000fe20008400000 */
[----:B------:R-:W-:Y:S02]  /*6470*/  IMAD.MOV.U32 R5, RZ, RZ, -0x1 ;  /* 0xffffffffff057424 */ /* 0x000fe400078e00ff */
[----:B------:R-:W-:Y:S01]  /*6480*/  ISETP.NE.AND.EX P0, PT, R27, RZ, PT, P0 ;  /* 0x000000ff1b00720c */ /* 0x000fe20003f05300 */
[----:B------:R3:W4:Y:S01]  /*6490*/  F2I.U32.TRUNC.NTZ R12, R0 ;  /* 0x00000000000c7305 */ /* 0x000722000020f000 */
[----:B------:R-:W3:Y:S01]  /*64a0*/  LDC R15, c[0x0][0x148] ;  /* 0x00005200ff0f7b82 */ /* 0x000ee20000000800 */
[----:B-1----:R-:W-:-:S02]  /*64b0*/  SHF.R.U64 R10, R2, R4, R3 ;  /* 0x00000004020a7219 */ /* 0x002fc40000001203 */
[----:B------:R-:W-:-:S05]  /*64c0*/  SHF.R.U32.HI R3, RZ, R4, R3 ;  /* 0x00000004ff037219 */ /* 0x000fca0000011603 */
[----:B------:R-:W1:Y:S01]  /*64d0*/  LDC R14, c[0x0][0x600] ;  /* 0x00018000ff0e7b82 */ /* 0x000e620000000800 */
[-CC-:B--2---:R-:W-:Y:S02]  /*64e0*/  SHF.R.U64 R8, R10, R6.reuse, R3.reuse ;  /* 0x000000060a087219 */ /* 0x184fe40000001203 */
[----:B------:R-:W-:-:S05]  /*64f0*/  SHF.R.U32.HI R3, RZ, R6, R3 ;  /* 0x00000006ff037219 */ /* 0x000fca0000011603 */
[----:B------:R-:W2:Y:S01]  /*6500*/  LDC R21, c[0x0][0x648] ;  /* 0x00019200ff157b82 */ /* 0x000ea20000000800 */
[-CC-:B0-----:R-:W-:Y:S02]  /*6510*/  SHF.R.U64 R13, R8, R24.reuse, R3.reuse ;  /* 0x00000018080d7219 */ /* 0x181fe40000001203 */
[-C--:B------:R-:W-:Y:S02]  /*6520*/  SHF.L.U32 R5, R5, R24.reuse, RZ ;  /* 0x0000001805057219 */ /* 0x080fe400000006ff */
[-C--:B------:R-:W-:Y:S01]  /*6530*/  SHF.R.U32.HI R3, RZ, R24.reuse, R3 ;  /* 0x00000018ff037219 */ /* 0x080fe20000011603 */
[----:B------:R-:W-:Y:S01]  /*6540*/  IMAD.MOV.U32 R2, RZ, RZ, R13 ;  /* 0x000000ffff027224 */ /* 0x000fe200078e000d */
[----:B------:R-:W-:Y:S01]  /*6550*/  SHF.L.U32 R24, R7, R24, RZ ;  /* 0x0000001807187219 */ /* 0x000fe200000006ff */
[----:B------:R-:W0:Y:S01]  /*6560*/  LDC R25, c[0x0][0x638] ;  /* 0x00018e00ff197b82 */ /* 0x000e220000000800 */
[----:B------:R-:W-:-:S07]  /*6570*/  LOP3.LUT R19, RZ, R5, RZ, 0x33, !PT ;  /* 0x00000005ff137212 */ /* 0x000fce00078e33ff */
[----:B------:R-:W0:Y:S01]  /*6580*/  LDC R28, c[0x0][0x610] ;  /* 0x00018400ff1c7b82 */ /* 0x000e220000000800 */
[----:B----4-:R-:W-:Y:S05]  /*6590*/  @!P0 BRA `(.L_x_162) ;  /* 0x0000000000288947 */ /* 0x010fea0003800000 */
[----:B---3--:R-:W3:Y:S02]  /*65a0*/  LDC R0, c[0x0][0x64c] ;  /* 0x00019300ff007b82 */ /* 0x008ee40000000800 */
[----:B---3--:R-:W-:-:S05]  /*65b0*/  IADD3 R7, P0, R13, R0, RZ ;  /* 0x000000000d077210 */ /* 0x008fca0007f1e0ff */
        /* <DEDUP_REMOVED lines=8> */
.L_x_162:
[----:B------:R-:W4:Y:S01]  /*6640*/  LDC R4, c[0x0][0x65c] ;  /* 0x00019700ff047b82 */ /* 0x000f220000000800 */
[----:B--23--:R-:W-:Y:S01]  /*6650*/  SHF.R.U64 R0, R2, R21, R3 ;  /* 0x0000001502007219 */ /* 0x00cfe20000001203 */
[----:B-1----:R-:W-:Y:S01]  /*6660*/  VIADD R3, R14, 0xffffffff ;  /* 0xffffffff0e037836 */ /* 0x002fe20000000000 */
[----:B------:R-:W-:Y:S01]  /*6670*/  LOP3.LUT R19, R8, R19, RZ, 0xc0, !PT ;  /* 0x0000001308137212 */ /* 0x000fe200078ec0ff */
[----:B------:R-:W-:Y:S02]  /*6680*/  IMAD.MOV R12, RZ, RZ, -R12 ;  /* 0x000000ffff0c7224 */ /* 0x000fe400078e0a0c */
[----:B------:R-:W-:Y:S01]  /*6690*/  IMAD.MOV R2, RZ, RZ, -R0 ;  /* 0x000000ffff027224 */ /* 0x000fe200078e0a00 */
[----:B------:R-:W-:Y:S01]  /*66a0*/  LOP3.LUT R3, R10, R3, RZ, 0xc0, !PT ;  /* 0x000000030a037212 */ /* 0x000fe200078ec0ff */
[----:B------:R-:W-:Y:S02]  /*66b0*/  IMAD R19, R24, R0, R19 ;  /* 0x0000000018137224 */ /* 0x000fe400078e0213 */
[----:B0-----:R-:W-:-:S04]  /*66c0*/  IMAD R0, R2, R25, R13 ;  /* 0x0000001902007224 */ /* 0x001fc800078e020d */
[----:B------:R-:W-:Y:S01]  /*66d0*/  IMAD R2, R0, R14, R3 ;  /* 0x0000000e00027224 */ /* 0x000fe200078e0203 */
[----:B----4-:R-:W-:Y:S01]  /*66e0*/  ISETP.NE.AND P0, PT, R4, 0x1, PT ;  /* 0x000000010400780c */ /* 0x010fe20003f05270 */
[----:B------:R-:W-:-:S05]  /*66f0*/  IMAD.MOV.U32 R4, RZ, RZ, 0x1 ;  /* 0x00000001ff047424 */ /* 0x000fca00078e00ff */
[----:B------:R-:W-:-:S07]  /*6700*/  PRMT R0, R4, 0x7610, R0 ;  /* 0x0000761004007816 */ /* 0x000fce0000000000 */
[----:B------:R-:W-:-:S04]  /*6710*/  @P0 IMAD R22, R15, R12, R20 ;  /* 0x0000000c0f160224 */ /* 0x000fc800078e0214 */
[----:B------:R-:W-:-:S05]  /*6720*/  IMAD R19, R19, R28, R22 ;  /* 0x0000001c13137224 */ /* 0x000fca00078e0216 */
[----:B------:R-:W-:Y:S02]  /*6730*/  SEL R22, R2, R19, !P0 ;  /* 0x0000001302167207 */ /* 0x000fe40004000000 */
[----:B------:R-:W-:Y:S01]  /*6740*/  SEL R19, R19, R2, !P0 ;  /* 0x0000000213137207 */ /* 0x000fe20004000000 */
[----:B------:R-:W-:-:S07]  /*6750*/  IMAD.MOV.U32 R2, RZ, RZ, R11 ;  /* 0x000000ffff027224 */ /* 0x000fce00078e000b */
.L_x_160:
[----:B------:R-:W-:Y:S02]  /*6760*/  LOP3.LUT P0, RZ, R0, 0xff, RZ, 0xc0, !PT ;  /* 0x000000ff00ff7812 */ /* 0x000fe4000780c0ff */
[----:B------:R-:W-:-:S11]  /*6770*/  LOP3.LUT R101, R101, 0x1, RZ, 0x3c, !PT ;  /* 0x0000000165657812 */ /* 0x000fd600078e3cff */
[----:B------:R-:W-:Y:S05]  /*6780*/  @P0 BRA `(.L_x_163) ;  /* 0xffffffac00c40947 */ /* 0x000fea000383ffff */
[----:B------:R-:W-:Y:S05]  /*6790*/  EXIT ;  /* 0x000000000000794d */ /* 0x000fea0003800000 */
.L_x_14:
[----:B------:R-:W-:-:S08]  /*67a0*/  ISETP.NE.AND P0, PT, R0, RZ, PT ;  /* 0x000000ff0000720c */ /* 0x000fd00003f05270 */
[----:B0-----:R-:W0:-:S00]  /*67b0*/  USETMAXREG.DEALLOC.CTAPOOL 0x28 ;  /* 0x00000028000079c8 */ /* 0x001e0000080e0500 */
[----:B------:R-:W-:Y:S05]  /*67c0*/  @P0 EXIT ;  /* 0x000000000000094d */ /* 0x000fea0003800000 */
[----:B0-----:R-:W-:Y:S01]  /*67d0*/  LOP3.LUT P0, RZ, R8, 0xff, RZ, 0xc0, !PT ;  /* 0x000000ff08ff7812 */ /* 0x001fe2000780c0ff */
[----:B------:R-:W-:Y:S02]  /*67e0*/  IMAD.MOV.U32 R0, RZ, RZ, 0x1 ;  /* 0x00000001ff007424 */ /* 0x000fe400078e00ff */
[----:B------:R-:W-:-:S10]  /*67f0*/  IMAD.MOV.U32 R7, RZ, RZ, RZ ;  /* 0x000000ffff077224 */ /* 0x000fd400078e00ff */
[----:B------:R-:W-:Y:S05]  /*6800*/  @!P0 BRA `(.L_x_164) ;  /* 0x0000000c003c8947 */ /* 0x000fea0003800000 */
[----:B------:R-:W-:Y:S01]  /*6810*/  LOP3.LUT P0, RZ, R4, 0x1f, RZ, 0xc0, !PT ;  /* 0x0000001f04ff7812 */ /* 0x000fe2000780c0ff */
[----:B------:R-:W-:Y:S01]  /*6820*/  ULDC UR5, c[0x0][0x658] ;  /* 0x0001960000057ab9 */ /* 0x000fe20000000800 */
[----:B------:R-:W-:Y:S01]  /*6830*/  UMOV UR6, 0xffffffff ;  /* 0xffffffff00067882 */ /* 0x000fe20000000000 */
[----:B------:R-:W-:Y:S01]  /*6840*/  BSSY B0, `(.L_x_164) ;  /* 0x00000cb000007945 */ /* 0x000fe20003800000 */
[----:B------:R-:W-:Y:S01]  /*6850*/  USHF.L.U32 UR6, UR6, UR5, URZ ;  /* 0x0000000506067299 */ /* 0x000fe2000800063f */
[C---:B------:R-:W-:Y:S01]  /*6860*/  ISETP.NE.AND P2, PT, R3.reuse, RZ, PT ;  /* 0x000000ff0300720c */ /* 0x040fe20003f45270 */
[----:B------:R-:W-:Y:S01]  /*6870*/  IMAD.MOV.U32 R8, RZ, RZ, 0x1 ;  /* 0x00000001ff087424 */ /* 0x000fe200078e00ff */
[----:B------:R-:W-:Y:S01]  /*6880*/  ISETP.NE.OR P0, PT, R3, RZ, !P0 ;  /* 0x000000ff0300720c */ /* 0x000fe20004705670 */
[----:B------:R-:W-:Y:S01]  /*6890*/  IMAD.MOV.U32 R0, RZ, RZ, 0x1 ;  /* 0x00000001ff007424 */ /* 0x000fe200078e00ff */
[----:B------:R-:W-:Y:S01]  /*68a0*/  LOP3.LUT R6, R16, 0x2, RZ, 0xfc, !PT ;  /* 0x0000000210067812 */ /* 0x000fe200078efcff */
[----:B------:R-:W-:Y:S01]  /*68b0*/  IMAD.MOV.U32 R7, RZ, RZ, RZ ;  /* 0x000000ffff077224 */ /* 0x000fe200078e00ff */
[----:B------:R-:W-:Y:S01]  /*68c0*/  ULDC UR4, c[0x0][0x600] ;  /* 0x0001800000047ab9 */ /* 0x000fe20000000800 */
[----:B------:R-:W-:Y:S01]  /*68d0*/  UMOV UR7, 0x1 ;  /* 0x0000000100077882 */ /* 0x000fe20000000000 */
[----:B------:R-:W-:-:S02]  /*68e0*/  UIADD3 UR21, UR40, 0x1, URZ ;  /* 0x0000000128157890 */ /* 0x000fc4000fffe03f */
[----:B------:R-:W-:Y:S02]  /*68f0*/  UIADD3 UR13, UR4, -0x1, URZ ;  /* 0xffffffff040d7890 */ /* 0x000fe4000fffe03f */
[----:B------:R-:W-:Y:S02]  /*6900*/  USHF.L.U32 UR15, UR7, UR5, URZ ;  /* 0x00000005070f7299 */ /* 0x000fe4000800063f */
[----:B------:R-:W-:Y:S01]  /*6910*/  ULOP3.LUT UR14, URZ, UR6, URZ, 0x33, !UPT ;  /* 0x000000063f0e7292 */ /* 0x000fe2000f8e333f */
[----:B------:R-:W-:-:S11]  /*6920*/  ULDC.64 UR22, c[0x0][0x198] ;  /* 0x0000660000167ab9 */ /* 0x000fd60000000a00 */
.L_x_176:
[----:B------:R-:W-:-:S03]  /*6930*/  UMOV UR4, 0xffffffff ;  /* 0xffffffff00047882 */ /* 0x000fc60000000000 */
[----:B------:R-:W-:Y:S05]  /*6940*/  BRA.DIV UR4, `(.L_x_165) ;  /* 0x0000001604f87947 */ /* 0x000fea000b800000 */
[----:B------:R-:W-:-:S13]  /*6950*/  ELECT P6, URZ, PT ;  /* 0x00000000003f782f */ /* 0x000fda00038c0000 */
.L_x_203:
[----:B------:R-:W-:Y:S04]  /*6960*/  BSSY B1, `(.L_x_166) ;  /* 0x0000040000017945 */ /* 0x000fe80003800000 */
[----:B------:R-:W-:Y:S05]  /*6970*/  @!P6 BRA `(.L_x_167) ;  /* 0x0000000000f8e947 */ /* 0x000fea0003800000 */
[----:B------:R-:W0:Y:S02]  /*6980*/  LDC R3, c[0x0][0x28c] ;  /* 0x0000a300ff037b82 */ /* 0x000e240000000800 */
[----:B0-----:R-:W-:-:S13]  /*6990*/  ISETP.GE.AND P1, PT, R3, 0x1, PT ;  /* 0x000000010300780c */ /* 0x001fda0003f26270 */
[----:B------:R-:W-:Y:S05]  /*69a0*/  @!P1 BRA `(.L_x_167) ;  /* 0x0000000000ec9947 */ /* 0x000fea0003800000 */
[----:B------:R-:W-:Y:S02]  /*69b0*/  IMAD.SHL.U32 R22, R22, 0x80, RZ ;  /* 0x0000008016167824 */ /* 0x000fe400078e00ff */
[----:B------:R-:W-:Y:S02]  /*69c0*/  IMAD.SHL.U32 R19, R19, 0x40, RZ ;  /* 0x0000004013137824 */ /* 0x000fe400078e00ff */
[----:B------:R-:W-:Y:S02]  /*69d0*/  IMAD.MOV.U32 R12, RZ, RZ, RZ ;  /* 0x000000ffff0c7224 */ /* 0x000fe400078e00ff */
[----:B------:R-:W-:Y:S02]  /*69e0*/  IMAD.U32 R13, RZ, RZ, UR21 ;  /* 0x00000015ff0d7e24 */ /* 0x000fe4000f8e00ff */
[----:B------:R-:W-:Y:S02]  /*69f0*/  IMAD.MOV.U32 R3, RZ, RZ, R0 ;  /* 0x000000ffff037224 */ /* 0x000fe400078e0000 */
[----:B------:R-:W-:-:S02]  /*6a00*/  IMAD.MOV.U32 R4, RZ, RZ, R7 ;  /* 0x000000ffff047224 */ /* 0x000fc400078e0007 */
[----:B------:R-:W-:-:S07]  /*6a10*/  VIADD R14, R22, 0x40 ;  /* 0x00000040160e7836 */ /* 0x000fce0000000000 */
.L_x_171:
[----:B------:R-:W0:Y:S01]  /*6a20*/  S2R R10, SR_CgaCtaId ;  /* 0x00000000000a7919 */ /* 0x000e220000008800 */
[----:B------:R-:W-:Y:S01]  /*6a30*/  MOV R5, 0x400 ;  /* 0x0000040000057802 */ /* 0x000fe20000000f00 */
[----:B------:R-:W1:Y:S03]  /*6a40*/  @!P2 LDC R9, c[0x0][0x500] ;  /* 0x00014000ff09ab82 */ /* 0x000e660000000800 */
[----:B0-----:R-:W-:Y:S02]  /*6a50*/  LEA R11, R10, R5, 0x18 ;  /* 0x000000050a0b7211 */ /* 0x001fe400078ec0ff */
[----:B------:R-:W-:-:S03]  /*6a60*/  SHF.L.U32 R5, R3, 0x1f, RZ ;  /* 0x0000001f03057819 */ /* 0x000fc600000006ff */
[----:B------:R-:W-:-:S04]  /*6a70*/  IMAD R10, R4, 0x8, R11 ;  /* 0x00000008040a7824 */ /* 0x000fc800078e020b */
[----:B------:R-:W0:Y:S02]  /*6a80*/  SYNCS.PHASECHK.TRANS64.TRYWAIT P1, [R10+URZ+0x90], R5 ;  /* 0x000090050a0075a7 */ /* 0x000e24000802017f */
[----:B01----:R-:W-:Y:S05]  /*6a90*/  @!P1 BRA `(.L_x_168) ;  /* 0x0000001400c49947 */ /* 0x003fea0003800000 */
.L_x_204:
[----:B0-----:R-:W-:Y:S01]  /*6aa0*/  PRMT R5, R6, 0x9910, RZ ;  /* 0x0000991006057816 */ /* 0x001fe200000000ff */
[----:B------:R0:W-:Y:S03]  /*6ab0*/  @!P2 SYNCS.ARRIVE.TRANS64 RZ, [R10+URZ], R9 ;  /* 0x000000090affa9a7 */ /* 0x0001e6000800003f */
[----:B------:R-:W-:-:S13]  /*6ac0*/  ISETP.NE.AND P1, PT, R5, 0x2, PT ;  /* 0x000000020500780c */ /* 0x000fda0003f25270 */
[----:B0-----:R-:W-:Y:S05]  /*6ad0*/  @P1 BRA `(.L_x_169) ;  /* 0x0000000000041947 */ /* 0x001fea0003800000 */
[----:B------:R-:W-:Y:S01]  /*6ae0*/  BPT.TRAP 0x1 ;  /* 0x000000040000795c */ /* 0x000fe20000300000 */
.L_x_169:
[----:B------:R-:W-:Y:S05]  /*6af0*/  @P0 BRA `(.L_x_170) ;  /* 0x0000000000040947 */ /* 0x000fea0003800000 */
[----:B------:R-:W-:Y:S01]  /*6b00*/  BPT.TRAP 0x1 ;  /* 0x000000040000795c */ /* 0x000fe20000300000 */
.L_x_170:
[--C-:B------:R-:W-:Y:S01]  /*6b10*/  IMAD R5, R4, 0x1000, R11.reuse ;  /* 0x0000100004057824 */ /* 0x100fe200078e020b */
[----:B------:R-:W-:Y:S01]  /*6b20*/  R2UR UR27, R12 ;  /* 0x000000000c1b72ca */ /* 0x000fe200000e0000 */
[----:B------:R-:W-:Y:S01]  /*6b30*/  IMAD R11, R4, 0x2000, R11 ;  /* 0x00002000040b7824 */ /* 0x000fe200078e020b */
[----:B------:R-:W-:Y:S01]  /*6b40*/  R2UR UR9, R10 ;  /* 0x000000000a0972ca */ /* 0x000fe200000e0000 */
[----:B------:R-:W-:Y:S01]  /*6b50*/  VIADD R13, R13, 0xffffffff ;  /* 0xffffffff0d0d7836 */ /* 0x000fe20000000000 */
[----:B------:R-:W-:Y:S01]  /*6b60*/  R2UR UR8, R5 ;  /* 0x00000000050872ca */ /* 0x000fe200000e0000 */
[----:B------:R-:W-:Y:S01]  /*6b70*/  UIADD3 UR4, UP0, UR22, 0xf0, URZ ;  /* 0x000000f016047890 */ /* 0x000fe2000ff1e03f */
[----:B------:R-:W-:Y:S01]  /*6b80*/  R2UR UR16, R11 ;  /* 0x000000000b1072ca */ /* 0x000fe200000e0000 */
[----:B------:R-:W-:Y:S01]  /*6b90*/  UIADD3 UR30, UP1, UR22, 0x1f0, URZ ;  /* 0x000001f0161e7890 */ /* 0x000fe2000ff3e03f */
[----:B------:R-:W-:Y:S01]  /*6ba0*/  R2UR UR12, R2 ;  /* 0x00000000020c72ca */ /* 0x000fe200000e0000 */
[----:B------:R-:W-:Y:S01]  /*6bb0*/  UIADD3.X UR5, URZ, UR23, URZ, UP0, !UPT ;  /* 0x000000173f057290 */ /* 0x000fe200087fe43f */
[----:B------:R-:W-:Y:S01]  /*6bc0*/  R2UR UR11, R19 ;  /* 0x00000000130b72ca */ /* 0x000fe200000e0000 */
[----:B------:R-:W-:Y:S01]  /*6bd0*/  UIADD3.X UR31, URZ, UR23, URZ, UP1, !UPT ;  /* 0x000000173f1f7290 */ /* 0x000fe20008ffe43f */
[----:B------:R-:W-:Y:S01]  /*6be0*/  R2UR UR26, R22 ;  /* 0x00000000161a72ca */ /* 0x000fe200000e0000 */
[----:B------:R-:W-:Y:S01]  /*6bf0*/  VIADD R4, R4, 0x1 ;  /* 0x0000000104047836 */ /* 0x000fe20000000000 */
[----:B------:R-:W-:Y:S01]  /*6c00*/  R2UR UR18, R14 ;  /* 0x000000000e1272ca */ /* 0x000fe200000e0000 */
[----:B------:R-:W-:Y:S01]  /*6c10*/  UMOV UR6, 0x0 ;  /* 0x0000000000067882 */ /* 0x000fe20000000000 */
[----:B------:R-:W-:Y:S01]  /*6c20*/  ISETP.GT.AND P3, PT, R13, 0x1, PT ;  /* 0x000000010d00780c */ /* 0x000fe20003f64270 */
[----:B------:R-:W-:Y:S01]  /*6c30*/  UIADD3 UR8, UR8, 0x200, URZ ;  /* 0x0000020008087890 */ /* 0x000fe2000fffe03f */
[----:B------:R-:W-:Y:S01]  /*6c40*/  ISETP.NE.AND P1, PT, R4, 0x12, PT ;  /* 0x000000120400780c */ /* 0x000fe20003f25270 */
[----:B------:R-:W-:Y:S01]  /*6c50*/  UIADD3 UR24, UR16, 0x12200, URZ ;  /* 0x0001220010187890 */ /* 0x000fe2000fffe03f */
[----:B------:R-:W-:Y:S01]  /*6c60*/  VIADD R12, R12, 0x20 ;  /* 0x000000200c0c7836 */ /* 0x000fe20000000000 */
[----:B------:R-:W-:Y:S01]  /*6c70*/  UIADD3 UR16, UR16, 0x13200, URZ ;  /* 0x0001320010107890 */ /* 0x000fe2000fffe03f */
[----:B------:R-:W-:Y:S01]  /*6c80*/  SEL R10, RZ, 0x1, P1 ;  /* 0x00000001ff0a7807 */ /* 0x000fe20000800000 */
[----:B------:R-:W-:Y:S01]  /*6c90*/  UMOV UR7, 0x10000000 ;  /* 0x1000000000077882 */ /* 0x000fe20000000000 */
[----:B------:R-:W-:Y:S01]  /*6ca0*/  UMOV UR10, UR27 ;  /* 0x0000001b000a7c82 */ /* 0x000fe20008000000 */
[----:B------:R-:W-:Y:S01]  /*6cb0*/  UMOV UR25, UR9 ;  /* 0x0000000900197c82 */ /* 0x000fe20008000000 */
[----:B------:R-:W-:Y:S01]  /*6cc0*/  UMOV UR28, UR12 ;  /* 0x0000000c001c7c82 */ /* 0x000fe20008000000 */
[----:B------:R-:W-:Y:S01]  /*6cd0*/  UMOV UR17, UR9 ;  /* 0x0000000900117c82 */ /* 0x000fe20008000000 */
[----:B------:R-:W-:Y:S01]  /*6ce0*/  UMOV UR19, UR27 ;  /* 0x0000001b00137c82 */ /* 0x000fe20008000000 */
[----:B------:R0:W-:Y:S01]  /*6cf0*/  UTMALDG.3D [UR8], [UR4], desc[UR6] ;  /* 0x00000608040075b4 */ /* 0x0001e20008011000 */
[----:B------:R-:W-:Y:S01]  /*6d00*/  UMOV UR20, UR12 ;  /* 0x0000000c00147c82 */ /* 0x000fe20008000000 */
[----:B------:R-:W-:-:S02]  /*6d10*/  LOP3.LUT R3, R3, R10, RZ, 0x3c, !PT ;  /* 0x0000000a03037212 */ /* 0x000fc400078e3cff */
[----:B------:R-:W-:Y:S01]  /*6d20*/  SEL R4, R4, RZ, P1 ;  /* 0x000000ff04047207 */ /* 0x000fe20000800000 */
[----:B------:R0:W-:Y:S01]  /*6d30*/  UTMALDG.3D [UR24], [UR30], desc[UR6] ;  /* 0x000006181e0075b4 */ /* 0x0001e20008011000 */
[----:B------:R0:W-:Y:S02]  /*6d40*/  UTMALDG.3D [UR16], [UR30], desc[UR6] ;  /* 0x000006101e0075b4 */ /* 0x0001e40008011000 */
[----:B0-----:R-:W-:Y:S05]  /*6d50*/  @P3 BRA `(.L_x_171) ;  /* 0xfffffffc00303947 */ /* 0x001fea000383ffff */
.L_x_167:
[----:B------:R-:W-:Y:S05]  /*6d60*/  BSYNC B1 ;  /* 0x0000000000017941 */ /* 0x000fea0003800000 */
.L_x_166:
[----:B------:R-:W2:Y:S01]  /*6d70*/  LDL.64 R10, [R1] ;  /* 0x00000000010a7983 */ /* 0x000ea20000100a00 */
[----:B------:R-:W-:Y:S01]  /*6d80*/  LOP3.LUT P4, RZ, R8, 0xff, RZ, 0xc0, !PT ;  /* 0x000000ff08ff7812 */ /* 0x000fe2000788c0ff */
[----:B------:R-:W-:Y:S01]  /*6d90*/  VIADD R4, R7, UR40 ;  /* 0x0000002807047c36 */ /* 0x000fe20008000000 */
[----:B------:R-:W-:Y:S01]  /*6da0*/  ULDC.64 UR4, c[0x0][0x650] ;  /* 0x0001940000047ab9 */ /* 0x000fe20000000a00 */
[----:B------:R-:W-:Y:S01]  /*6db0*/  IMAD.U32 R7, RZ, RZ, UR40 ;  /* 0x00000028ff077e24 */ /* 0x000fe2000f8e00ff */
[----:B------:R-:W-:Y:S01]  /*6dc0*/  UISETP.GE.U32.AND UP0, UPT, UR40, 0x12, UPT ;  /* 0x000000122800788c */ /* 0x000fe2000bf06070 */
[----:B------:R-:W-:Y:S01]  /*6dd0*/  BSSY B1, `(.L_x_172) ;  /* 0x000006f000017945 */ /* 0x000fe20003800000 */
[----:B------:R-:W-:Y:S01]  /*6de0*/  ISETP.GT.U32.AND P1, PT, R4, 0x11, PT ;  /* 0x000000110400780c */ /* 0x000fe20003f24070 */
[----:B------:R-:W-:Y:S01]  /*6df0*/  IMAD.MOV.U32 R19, RZ, RZ, -0x1 ;  /* 0xffffffffff137424 */ /* 0x000fe200078e00ff */
[----:B------:R-:W-:Y:S01]  /*6e00*/  PRMT R8, RZ, 0x7610, R8 ;  /* 0x00007610ff087816 */ /* 0x000fe20000000008 */
[----:B------:R-:W-:Y:S01]  /*6e10*/  IMAD.MOV.U32 R22, RZ, RZ, -0x1 ;  /* 0xffffffffff167424 */ /* 0x000fe200078e00ff */
[----:B------:R-:W-:-:S02]  /*6e20*/  ISETP.LT.U32.AND P1, PT, R7, 0x12, P1 ;  /* 0x000000120700780c */ /* 0x000fc40000f21070 */
[----:B------:R-:W-:Y:S01]  /*6e30*/  PLOP3.LUT P3, PT, PT, PT, UP0, 0x80, 0x0 ;  /* 0x000000000000781c */ /* 0x000fe20003f6f008 */
[----:B------:R-:W0:Y:S01]  /*6e40*/  @P4 S2R R3, SR_CgaCtaId ;  /* 0x0000000000034919 */ /* 0x000e220000008800 */
[----:B------:R-:W-:-:S04]  /*6e50*/  @P4 MOV R2, 0x400 ;  /* 0x0000040000024802 */ /* 0x000fc80000000f00 */
[----:B0-----:R-:W-:Y:S01]  /*6e60*/  @P4 LEA R5, R3, R2, 0x18 ;  /* 0x0000000203054211 */ /* 0x001fe200078ec0ff */
[----:B------:R-:W-:-:S03]  /*6e70*/  IMAD.WIDE.U32 R2, R4, 0x38e38e39, RZ ;  /* 0x38e38e3904027825 */ /* 0x000fc600078e00ff */
[----:B------:R0:W-:Y:S01]  /*6e80*/  @P4 SYNCS.ARRIVE.TRANS64.A1T0 RZ, [R5+URZ+0x158], RZ ;  /* 0x000158ff05ff49a7 */ /* 0x0001e2000810003f */
[----:B------:R-:W-:Y:S01]  /*6e90*/  IMAD.MOV.U32 R2, RZ, RZ, -0x1 ;  /* 0xffffffffff027424 */ /* 0x000fe200078e00ff */
[----:B0-----:R-:W-:Y:S02]  /*6ea0*/  SHF.R.U32.HI R5, RZ, 0x2, R3 ;  /* 0x00000002ff057819 */ /* 0x001fe40000011603 */
[----:B------:R-:W-:-:S03]  /*6eb0*/  SEL R3, RZ, 0x1, !P1 ;  /* 0x00000001ff037807 */ /* 0x000fc60004800000 */
[----:B------:R-:W-:Y:S01]  /*6ec0*/  IMAD R7, R5, -0x12, R4 ;  /* 0xffffffee05077824 */ /* 0x000fe200078e0204 */
[----:B------:R-:W-:Y:S02]  /*6ed0*/  LOP3.LUT R0, R0, R3, RZ, 0x3c, !PT ;  /* 0x0000000300007212 */ /* 0x000fe400078e3cff */
[----:B------:R-:W-:Y:S02]  /*6ee0*/  PRMT R3, RZ, 0x7610, R3 ;  /* 0x00007610ff037816 */ /* 0x000fe40000000003 */
[----:B------:R-:W-:Y:S02]  /*6ef0*/  @P3 LOP3.LUT R0, R0, 0x1, R5, 0x78, !PT ;  /* 0x0000000100003812 */ /* 0x000fe400078e7805 */
[----:B--2---:R-:W-:-:S04]  /*6f00*/  IADD3 R18, P4, R18, R10, RZ ;  /* 0x0000000a12127210 */ /* 0x004fc80007f9e0ff */
[----:B------:R-:W-:Y:S01]  /*6f10*/  ISETP.GE.U32.AND P1, PT, R18, UR4, PT ;  /* 0x0000000412007c0c */ /* 0x000fe2000bf26070 */
[----:B------:R-:W-:-:S05]  /*6f20*/  IMAD.X R17, R17, 0x1, R23, P4 ;  /* 0x0000000111117824 */ /* 0x000fca00020e0617 */
[----:B------:R-:W-:-:S13]  /*6f30*/  ISETP.GE.U32.AND.EX P1, PT, R17, UR5, PT, P1 ;  /* 0x0000000511007c0c */ /* 0x000fda000bf26110 */
[----:B------:R-:W-:Y:S05]  /*6f40*/  @P1 BRA `(.L_x_173) ;  /* 0x00000004005c1947 */ /* 0x000fea0003800000 */
[----:B------:R-:W0:Y:S01]  /*6f50*/  S2R R11, SR_CTAID.X ;  /* 0x00000000000b7919 */ /* 0x000e220000002500 */
[----:B------:R-:W-:Y:S01]  /*6f60*/  ULDC.64 UR4, c[0x0][0x628] ;  /* 0x00018a0000047ab9 */ /* 0x000fe20000000a00 */
[----:B------:R-:W1:Y:S01]  /*6f70*/  LDC R12, c[0x0][0x144] ;  /* 0x00005100ff0c7b82 */ /* 0x000e620000000800 */
[----:B------:R-:W-:Y:S01]  /*6f80*/  ISETP.NE.U32.AND P1, PT, RZ, UR4, PT ;  /* 0x00000004ff007c0c */ /* 0x000fe2000bf25070 */
[----:B------:R-:W2:Y:S01]  /*6f90*/  S2R R9, SR_CTAID.Y ;  /* 0x0000000000097919 */ /* 0x000ea20000002600 */
[----:B------:R-:W-:Y:S01]  /*6fa0*/  ULDC UR6, c[0x0][0x150] ;  /* 0x0000540000067ab9 */ /* 0x000fe20000000800 */
[----:B------:R-:W-:Y:S01]  /*6fb0*/  ULDC UR7, c[0x0][0x630] ;  /* 0x00018c0000077ab9 */ /* 0x000fe20000000800 */
[----:B------:R-:W-:Y:S01]  /*6fc0*/  ISETP.NE.AND.EX P1, PT, RZ, UR5, PT, P1 ;  /* 0x00000005ff007c0c */ /* 0x000fe2000bf25310 */
[----:B------:R-:W-:Y:S01]  /*6fd0*/  IMAD.MOV.U32 R2, RZ, RZ, R18 ;  /* 0x000000ffff027224 */ /* 0x000fe200078e0012 */
[----:B0-----:R-:W-:-:S05]  /*6fe0*/  I2FP.F32.U32 R3, R11 ;  /* 0x0000000b00037245 */ /* 0x001fca0000201000 */
[----:B------:R-:W-:Y:S01]  /*6ff0*/  FMUL R14, R3, UR6 ;  /* 0x00000006030e7c20 */ /* 0x000fe20008400000 */
[----:B------:R-:W-:-:S05]  /*7000*/  IMAD.MOV.U32 R3, RZ, RZ, R17 ;  /* 0x000000ffff037224 */ /* 0x000fca00078e0011 */
[----:B--2---:R-:W-:Y:S05]  /*7010*/  @!P1 BRA `(.L_x_174) ;  /* 0x0000000000289947 */ /* 0x004fea0003800000 */
[----:B------:R-:W-:Y:S02]  /*7020*/  ULDC UR6, c[0x0][0x634] ;  /* 0x00018d0000067ab9 */ /* 0x000fe40000000800 */
[----:B------:R-:W-:-:S05]  /*7030*/  IADD3 R3, P1, R18, UR6, RZ ;  /* 0x0000000612037c10 */ /* 0x000fca000ff3e0ff */
[----:B------:R-:W-:-:S04]  /*7040*/  IMAD.X R13, RZ, RZ, R17, P1 ;  /* 0x000000ffff0d7224 */ /* 0x000fc800008e0611 */
[----:B------:R-:W-:-:S04]  /*7050*/  IMAD.WIDE.U32 R4, R13, UR4, RZ ;  /* 0x000000040d047c25 */ /* 0x000fc8000f8e00ff */
[----:B------:R-:W-:-:S04]  /*7060*/  IMAD.WIDE.U32 R4, P1, R3, UR5, R4 ;  /* 0x0000000503047c25 */ /* 0x000fc8000f820004 */
[----:B------:R-:W-:-:S04]  /*7070*/  IMAD.WIDE.U32 R2, R3, UR4, RZ ;  /* 0x0000000403027c25 */ /* 0x000fc8000f8e00ff */
[----:B------:R-:W-:Y:S01]  /*7080*/  IMAD.MOV.U32 R2, RZ, RZ, R5 ;  /* 0x000000ffff027224 */ /* 0x000fe200078e0005 */
[----:B------:R-:W-:Y:S01]  /*7090*/  IADD3 RZ, P3, R3, R4, RZ ;  /* 0x0000000403ff7210 */ /* 0x000fe20007f7e0ff */
[----:B------:R-:W-:-:S04]  /*70a0*/  IMAD.X R3, RZ, RZ, RZ, P1 ;  /* 0x000000ffff037224 */ /* 0x000fc800008e06ff */
[----:B------:R-:W-:-:S08]  /*70b0*/  IMAD.WIDE.U32.X R2, R13, UR5, R2, P3 ;  /* 0x000000050d027c25 */ /* 0x000fd000098e0402 */
.L_x_174:
[--C-:B------:R-:W-:Y:S01]  /*70c0*/  SHF.R.U64 R10, R2, UR7, R3.reuse ;  /* 0x00000007020a7c19 */ /* 0x100fe20008001203 */
[----:B------:R-:W0:Y:S01]  /*70d0*/  F2I.U32.TRUNC.NTZ R14, R14 ;  /* 0x0000000e000e7305 */ /* 0x000e22000020f000 */
[----:B------:R-:W-:Y:S01]  /*70e0*/  SHF.R.U32.HI R2, RZ, UR7, R3 ;  /* 0x00000007ff027c19 */ /* 0x000fe20008011603 */
[----:B------:R-:W-:Y:S01]  /*70f0*/  ULDC.64 UR4, c[0x0][0x620] ;  /* 0x0001880000047ab9 */ /* 0x000fe20000000a00 */
[----:B------:R-:W-:Y:S01]  /*7100*/  IADD3 R5, P1, RZ, -R10, RZ ;  /* 0x8000000aff057210 */ /* 0x000fe20007f3e0ff */
[----:B------:R-:W-:Y:S01]  /*7110*/  IMAD.MOV.U32 R3, RZ, RZ, R17 ;  /* 0x000000ffff037224 */ /* 0x000fe200078e0011 */
[----:B------:R-:W-:-:S03]  /*7120*/  ULDC.64 UR6, c[0x0][0x640] ;  /* 0x0001900000067ab9 */ /* 0x000fc60000000a00 */
[----:B------:R-:W-:Y:S01]  /*7130*/  IMAD.X R2, RZ, RZ, ~R2, P1 ;  /* 0x000000ffff027224 */ /* 0x000fe200008e0e02 */
[----:B------:R-:W-:-:S03]  /*7140*/  ISETP.NE.U32.AND P1, PT, RZ, UR6, PT ;  /* 0x00000006ff007c0c */ /* 0x000fc6000bf25070 */
[----:B------:R-:W-:Y:S01]  /*7150*/  IMAD R4, R2, UR4, RZ ;  /* 0x0000000402047c24 */ /* 0x000fe2000f8e02ff */
[----:B------:R-:W-:Y:S01]  /*7160*/  ISETP.NE.AND.EX P1, PT, RZ, UR7, PT, P1 ;  /* 0x00000007ff007c0c */ /* 0x000fe2000bf25310 */
[----:B------:R-:W-:-:S04]  /*7170*/  IMAD.MOV.U32 R2, RZ, RZ, R18 ;  /* 0x000000ffff027224 */ /* 0x000fc800078e0012 */
[----:B------:R-:W-:Y:S01]  /*7180*/  IMAD.WIDE.U32 R2, R5, UR4, R2 ;  /* 0x0000000405027c25 */ /* 0x000fe2000f8e0002 */
[----:B------:R-:W-:-:S03]  /*7190*/  ULDC UR4, c[0x0][0x618] ;  /* 0x0001860000047ab9 */ /* 0x000fc60000000800 */
[----:B------:R-:W-:Y:S01]  /*71a0*/  IMAD R5, R5, UR5, R4 ;  /* 0x0000000505057c24 */ /* 0x000fe2000f8e0204 */
[----:B------:R-:W-:Y:S01]  /*71b0*/  ULDC UR5, c[0x0][0x154] ;  /* 0x0000550000057ab9 */ /* 0x000fe20000000800 */
[----:B0-----:R-:W-:Y:S02]  /*71c0*/  IMAD.MOV R4, RZ, RZ, -R14 ;  /* 0x000000ffff047224 */ /* 0x001fe400078e0a0e */
[----:B------:R-:W0:Y:S01]  /*71d0*/  LDC R14, c[0x0][0x148] ;  /* 0x00005200ff0e7b82 */ /* 0x000e220000000800 */
[----:B------:R-:W-:Y:S02]  /*71e0*/  IMAD.IADD R3, R3, 0x1, R5 ;  /* 0x0000000103037824 */ /* 0x000fe400078e0205 */
[----:B-1----:R-:W-:Y:S01]  /*71f0*/  IMAD R11, R12, R4, R11 ;  /* 0x000000040c0b7224 */ /* 0x002fe200078e020b */
[----:B------:R-:W-:Y:S02]  /*7200*/  I2FP.F32.U32 R4, R9 ;  /* 0x0000000900047245 */ /* 0x000fe40000201000 */
[----:B------:R-:W-:-:S02]  /*7210*/  SHF.R.U64 R12, R2, UR4, R3 ;  /* 0x00000004020c7c19 */ /* 0x000fc40008001203 */
[----:B------:R-:W-:Y:S01]  /*7220*/  SHF.R.U32.HI R3, RZ, UR4, R3 ;  /* 0x00000004ff037c19 */ /* 0x000fe20008011603 */
[----:B------:R-:W-:Y:S01]  /*7230*/  FMUL R4, R4, UR5 ;  /* 0x0000000504047c20 */ /* 0x000fe20008400000 */
[----:B------:R-:W-:Y:S02]  /*7240*/  ULDC UR4, c[0x0][0x608] ;  /* 0x0001820000047ab9 */ /* 0x000fe40000000800 */
[--C-:B------:R-:W-:Y:S01]  /*7250*/  SHF.R.U64 R15, R12, UR4, R3.reuse ;  /* 0x000000040c0f7c19 */ /* 0x100fe20008001203 */
[----:B------:R1:W2:Y:S01]  /*7260*/  F2I.U32.TRUNC.NTZ R20, R4 ;  /* 0x0000000400147305 */ /* 0x0002a2000020f000 */
[----:B------:R-:W-:Y:S01]  /*7270*/  SHF.R.U32.HI R2, RZ, UR4, R3 ;  /* 0x00000004ff027c19 */ /* 0x000fe20008011603 */
[----:B------:R-:W-:-:S03]  /*7280*/  ULDC UR4, c[0x0][0x658] ;  /* 0x0001960000047ab9 */ /* 0x000fc60000000800 */
[--C-:B------:R-:W-:Y:S02]  /*7290*/  SHF.R.U64 R13, R15, UR4, R2.reuse ;  /* 0x000000040f0d7c19 */ /* 0x100fe40008001202 */
[----:B------:R-:W-:-:S03]  /*72a0*/  SHF.R.U32.HI R19, RZ, UR4, R2 ;  /* 0x00000004ff137c19 */ /* 0x000fc60008011602 */
[----:B------:R-:W-:Y:S02]  /*72b0*/  IMAD.MOV.U32 R2, RZ, RZ, R13 ;  /* 0x000000ffff027224 */ /* 0x000fe400078e000d */
[----:B------:R-:W-:Y:S01]  /*72c0*/  IMAD.MOV.U32 R3, RZ, RZ, R19 ;  /* 0x000000ffff037224 */ /* 0x000fe200078e0013 */
[----:B-1----:R-:W-:Y:S06]  /*72d0*/  @!P1 BRA `(.L_x_175) ;  /* 0x0000000000289947 */ /* 0x002fec0003800000 */
        /* <DEDUP_REMOVED lines=10> */
.L_x_175:
[----:B------:R-:W1:Y:S01]  /*7380*/  LDC R4, c[0x0][0x65c] ;  /* 0x00019700ff047b82 */ /* 0x000e620000000800 */
[----:B------:R-:W-:Y:S01]  /*7390*/  ULDC UR4, c[0x0][0x648] ;  /* 0x0001920000047ab9 */ /* 0x000fe20000000800 */
[----:B------:R-:W-:Y:S01]  /*73a0*/  LOP3.LUT R15, R15, UR14, RZ, 0xc0, !PT ;  /* 0x0000000e0f0f7c12 */ /* 0x000fe2000f8ec0ff */
[----:B--2---:R-:W-:Y:S01]  /*73b0*/  IMAD.MOV R20, RZ, RZ, -R20 ;  /* 0x000000ffff147224 */ /* 0x004fe200078e0a14 */
[----:B------:R-:W-:Y:S01]  /*73c0*/  SHF.R.U64 R2, R2, UR4, R3 ;  /* 0x0000000402027c19 */ /* 0x000fe20008001203 */
[----:B------:R-:W-:Y:S01]  /*73d0*/  ULDC UR4, c[0x0][0x638] ;  /* 0x00018e0000047ab9 */ /* 0x000fe20000000800 */
[----:B------:R-:W-:Y:S01]  /*73e0*/  LOP3.LUT R12, R12, UR13, RZ, 0xc0, !PT ;  /* 0x0000000d0c0c7c12 */ /* 0x000fe2000f8ec0ff */
[----:B------:R-:W-:Y:S01]  /*73f0*/  ULDC UR5, c[0x0][0x610] ;  /* 0x0001840000057ab9 */ /* 0x000fe20000000800 */
[----:B------:R-:W-:Y:S01]  /*7400*/  IMAD.MOV.U32 R3, RZ, RZ, 0x1 ;  /* 0x00000001ff037424 */ /* 0x000fe200078e00ff */
[----:B-1----:R-:W-:Y:S01]  /*7410*/  ISETP.NE.AND P1, PT, R4, 0x1, PT ;  /* 0x000000010400780c */ /* 0x002fe20003f25270 */
[----:B------:R-:W-:-:S02]  /*7420*/  IMAD.MOV R4, RZ, RZ, -R2 ;  /* 0x000000ffff047224 */ /* 0x000fc400078e0a02 */
[----:B------:R-:W-:Y:S02]  /*7430*/  IMAD R2, R2, UR15, R15 ;  /* 0x0000000f02027c24 */ /* 0x000fe4000f8e020f */
[----:B------:R-:W-:Y:S01]  /*7440*/  IMAD R13, R4, UR4, R13 ;  /* 0x00000004040d7c24 */ /* 0x000fe2000f8e020d */
[----:B------:R-:W-:-:S07]  /*7450*/  ULDC UR4, c[0x0][0x600] ;  /* 0x0001800000047ab9 */ /* 0x000fce0000000800 */
[----:B0-----:R-:W-:-:S04]  /*7460*/  @P1 IMAD R11, R14, R20, R9 ;  /* 0x000000140e0b1224 */ /* 0x001fc800078e0209 */
[----:B------:R-:W-:Y:S02]  /*7470*/  IMAD R11, R2, UR5, R11 ;  /* 0x00000005020b7c24 */ /* 0x000fe4000f8e020b */
[----:B------:R-:W-:-:S05]  /*7480*/  IMAD R2, R13, UR4, R12 ;  /* 0x000000040d027c24 */ /* 0x000fca000f8e020c */
[----:B------:R-:W-:Y:S02]  /*7490*/  SEL R22, R2, R11, !P1 ;  /* 0x0000000b02167207 */ /* 0x000fe40004800000 */
[----:B------:R-:W-:Y:S01]  /*74a0*/  SEL R19, R11, R2, !P1 ;  /* 0x000000020b137207 */ /* 0x000fe20004800000 */
[----:B------:R-:W-:-:S07]  /*74b0*/  IMAD.MOV.U32 R2, RZ, RZ, R10 ;  /* 0x000000ffff027224 */ /* 0x000fce00078e000a */
.L_x_173:
[----:B------:R-:W-:Y:S05]  /*74c0*/  BSYNC B1 ;  /* 0x0000000000017941 */ /* 0x000fea0003800000 */
.L_x_172:
[----:B------:R-:W-:-:S13]  /*74d0*/  LOP3.LUT P1, RZ, R3, 0xff, RZ, 0xc0, !PT ;  /* 0x000000ff03ff7812 */ /* 0x000fda000782c0ff */
[----:B------:R-:W-:Y:S05]  /*74e0*/  @P1 BRA `(.L_x_176) ;  /* 0xfffffff400101947 */ /* 0x000fea000383ffff */
[----:B------:R-:W-:Y:S05]  /*74f0*/  BSYNC B0 ;  /* 0x0000000000007941 */ /* 0x000fea0003800000 */
.L_x_164:
[----:B------:R-:W-:-:S03]  /*7500*/  UMOV UR4, 0xffffffff ;  /* 0xffffffff00047882 */ /* 0x000fc60000000000 */
[----:B------:R-:W-:Y:S05]  /*7510*/  BRA.DIV UR4, `(.L_x_177) ;  /* 0x0000000e04387947 */ /* 0x000fea000b800000 */
[----:B------:R-:W-:-:S13]  /*7520*/  ELECT P6, URZ, PT ;  /* 0x00000000003f782f */ /* 0x000fda00038c0000 */
.L_x_207:
[----:B------:R-:W-:Y:S04]  /*7530*/  BSSY B0, `(.L_x_178) ;  /* 0x00000a9000007945 */ /* 0x000fe80003800000 */
[----:B------:R-:W-:Y:S05]  /*7540*/  @!P6 BRA `(.L_x_179) ;  /* 0x00000008009ce947 */ /* 0x000fea0003800000 */
[----:B------:R-:W-:-:S04]  /*7550*/  LOP3.LUT R16, R16, 0x2, RZ, 0xfc, !PT ;  /* 0x0000000210107812 */ /* 0x000fc800078efcff */
[----:B------:R-:W-:-:S13]  /*7560*/  ISETP.NE.AND P0, PT, R16, 0x3, PT ;  /* 0x000000031000780c */ /* 0x000fda0003f05270 */
[----:B------:R-:W-:Y:S05]  /*7570*/  @!P0 BRA `(.L_x_180) ;  /* 0x0000000000048947 */ /* 0x000fea0003800000 */
[----:B------:R-:W-:Y:S01]  /*7580*/  BPT.TRAP 0x1 ;  /* 0x000000040000795c */ /* 0x000fe20000300000 */
.L_x_180:
[----:B------:R-:W0:Y:S01]  /*7590*/  S2R R3, SR_CgaCtaId ;  /* 0x0000000000037919 */ /* 0x000e220000008800 */
[----:B------:R-:W-:Y:S02]  /*75a0*/  MOV R2, 0x400 ;  /* 0x0000040000027802 */ /* 0x000fe40000000f00 */
[----:B------:R-:W-:Y:S02]  /*75b0*/  SHF.L.U32 R4, R0, 0x1f, RZ ;  /* 0x0000001f00047819 */ /* 0x000fe400000006ff */
[----:B0-----:R-:W-:-:S05]  /*75c0*/  LEA R2, R3, R2, 0x18 ;  /* 0x0000000203027211 */ /* 0x001fca00078ec0ff */
[----:B------:R-:W-:-:S04]  /*75d0*/  VIADD R2, R2, 0x90 ;  /* 0x0000009002027836 */ /* 0x000fc80000000000 */
[C---:B------:R-:W-:Y:S02]  /*75e0*/  IMAD R9, R7.reuse, 0x8, R2 ;  /* 0x0000000807097824 */ /* 0x040fe400078e0202 */
[----:B------:R-:W-:Y:S02]  /*75f0*/  VIADD R7, R7, 0x1 ;  /* 0x0000000107077836 */ /* 0x000fe40000000000 */
[----:B------:R-:W0:Y:S03]  /*7600*/  SYNCS.PHASECHK.TRANS64.TRYWAIT P0, [R9+URZ], R4 ;  /* 0x00000004090075a7 */ /* 0x000e26000800017f */
[----:B------:R-:W-:-:S04]  /*7610*/  ISETP.NE.AND P1, PT, R7, 0x12, PT ;  /* 0x000000120700780c */ /* 0x000fc80003f25270 */
[----:B------:R-:W-:Y:S02]  /*7620*/  SEL R3, RZ, 0x1, P1 ;  /* 0x00000001ff037807 */ /* 0x000fe40000800000 */
[----:B------:R-:W-:Y:S02]  /*7630*/  SEL R7, R7, RZ, P1 ;  /* 0x000000ff07077207 */ /* 0x000fe40000800000 */
[----:B------:R-:W-:-:S03]  /*7640*/  LOP3.LUT R6, R0, R3, RZ, 0x3c, !PT ;  /* 0x0000000300067212 */ /* 0x000fc600078e3cff */
[----:B------:R-:W-:Y:S01]  /*7650*/  IMAD R8, R7, 0x8, R2 ;  /* 0x0000000807087824 */ /* 0x000fe200078e0202 */
[----:B------:R-:W-:Y:S01]  /*7660*/  SHF.L.U32 R5, R6, 0x1f, RZ ;  /* 0x0000001f06057819 */ /* 0x000fe200000006ff */
[----:B0-----:R-:W-:Y:S06]  /*7670*/  @!P0 BRA `(.L_x_181) ;  /* 0x0000000c00008947 */ /* 0x001fec0003800000 */
.L_x_208:
[----:B------:R-:W1:Y:S01]  /*7680*/  SYNCS.PHASECHK.TRANS64.TRYWAIT P0, [R8+URZ], R5 ;  /* 0x00000005080075a7 */ /* 0x000e62000800017f */
[----:B------:R-:W-:-:S05]  /*7690*/  VIADD R0, R7, 0x1 ;  /* 0x0000000107007836 */ /* 0x000fca0000000000 */
[----:B------:R-:W-:-:S04]  /*76a0*/  ISETP.NE.AND P1, PT, R0, 0x12, PT ;  /* 0x000000120000780c */ /* 0x000fc80003f25270 */
[----:B------:R-:W-:Y:S02]  /*76b0*/  SEL R3, RZ, 0x1, P1 ;  /* 0x00000001ff037807 */ /* 0x000fe40000800000 */
[----:B------:R-:W-:Y:S02]  /*76c0*/  SEL R7, R0, RZ, P1 ;  /* 0x000000ff00077207 */ /* 0x000fe40000800000 */
[----:B------:R-:W-:-:S03]  /*76d0*/  LOP3.LUT R6, R6, R3, RZ, 0x3c, !PT ;  /* 0x0000000306067212 */ /* 0x000fc600078e3cff */
[----:B0-----:R-:W-:Y:S01]  /*76e0*/  IMAD R9, R7, 0x8, R2 ;  /* 0x0000000807097824 */ /* 0x001fe200078e0202 */
[----:B------:R-:W-:Y:S01]  /*76f0*/  SHF.L.U32 R4, R6, 0x1f, RZ ;  /* 0x0000001f06047819 */ /* 0x000fe200000006ff */
[----:B-1----:R-:W-:Y:S06]  /*7700*/  @!P0 BRA `(.L_x_182) ;  /* 0x0000000800f08947 */ /* 0x002fec0003800000 */
.L_x_209:
        /* <DEDUP_REMOVED lines=9> */
.L_x_210:
        /* <DEDUP_REMOVED lines=9> */
.L_x_211:
        /* <DEDUP_REMOVED lines=9> */
.L_x_212:
        /* <DEDUP_REMOVED lines=9> */
.L_x_213:
        /* <DEDUP_REMOVED lines=9> */
.L_x_214:
        /* <DEDUP_REMOVED lines=9> */
.L_x_215:
        /* <DEDUP_REMOVED lines=9> */
.L_x_216:
        /* <DEDUP_REMOVED lines=9> */
.L_x_217:
        /* <DEDUP_REMOVED lines=9> */
.L_x_218:
        /* <DEDUP_REMOVED lines=9> */
.L_x_219:
        /* <DEDUP_REMOVED lines=9> */
.L_x_220:
        /* <DEDUP_REMOVED lines=9> */
.L_x_221:
        /* <DEDUP_REMOVED lines=9> */
.L_x_222:
[----:B------:R-:W1:Y:S01]  /*7e60*/  SYNCS.PHASECHK.TRANS64.TRYWAIT P0, [R8+URZ], R5 ;  /* 0x00000005080075a7 */ /* 0x000e62000800017f */
[----:B------:R-:W-:-:S05]  /*7e70*/  VIADD R0, R7, 0x1 ;  /* 0x0000000107007836 */ /* 0x000fca0000000000 */
[----:B------:R-:W-:-:S04]  /*7e80*/  ISETP.NE.AND P1, PT, R0, 0x12, PT ;  /* 0x000000120000780c */ /* 0x000fc80003f25270 */
[----:B------:R-:W-:Y:S02]  /*7e90*/  SEL R3, RZ, 0x1, P1 ;  /* 0x00000001ff037807 */ /* 0x000fe40000800000 */
[----:B------:R-:W-:Y:S02]  /*7ea0*/  SEL R7, R0, RZ, P1 ;  /* 0x000000ff00077207 */ /* 0x000fe40000800000 */
[----:B0-----:R-:W-:-:S03]  /*7eb0*/  LOP3.LUT R9, R6, R3, RZ, 0x3c, !PT ;  /* 0x0000000306097212 */ /* 0x001fc600078e3cff */
[----:B------:R-:W-:Y:S01]  /*7ec0*/  IMAD R11, R7, 0x8, R2 ;  /* 0x00000008070b7824 */ /* 0x000fe200078e0202 */
[----:B------:R-:W-:Y:S01]  /*7ed0*/  SHF.L.U32 R6, R9, 0x1f, RZ ;  /* 0x0000001f09067819 */ /* 0x000fe200000006ff */
[----:B-1----:R-:W-:Y:S06]  /*7ee0*/  @!P0 BRA `(.L_x_196) ;  /* 0x0000000800108947 */ /* 0x002fec0003800000 */
.L_x_223:
[----:B------:R-:W1:Y:S01]  /*7ef0*/  SYNCS.PHASECHK.TRANS64.TRYWAIT P0, [R11+URZ], R6 ;  /* 0x000000060b0075a7 */ /* 0x000e62000800017f */
[----:B------:R-:W-:-:S05]  /*7f00*/  VIADD R0, R7, 0x1 ;  /* 0x0000000107007836 */ /* 0x000fca0000000000 */
[----:B------:R-:W-:-:S04]  /*7f10*/  ISETP.NE.AND P1, PT, R0, 0x12, PT ;  /* 0x000000120000780c */ /* 0x000fc80003f25270 */
[----:B------:R-:W-:Y:S02]  /*7f20*/  SEL R4, RZ, 0x1, P1 ;  /* 0x00000001ff047807 */ /* 0x000fe40000800000 */
[----:B------:R-:W-:Y:S02]  /*7f30*/  SEL R3, R0, RZ, P1 ;  /* 0x000000ff00037207 */ /* 0x000fe40000800000 */
[----:B------:R-:W-:Y:S01]  /*7f40*/  LOP3.LUT R0, R9, R4, RZ, 0x3c, !PT ;  /* 0x0000000409007212 */ /* 0x000fe200078e3cff */
[----:B-1----:R-:W-:Y:S06]  /*7f50*/  @!P0 BRA `(.L_x_197) ;  /* 0x0000000800088947 */ /* 0x002fec0003800000 */
.L_x_224:
[----:B------:R-:W-:Y:S01]  /*7f60*/  IMAD R3, R3, 0x8, R2 ;  /* 0x0000000803037824 */ /* 0x000fe200078e0202 */
[----:B------:R-:W-:-:S07]  /*7f70*/  SHF.L.U32 R0, R0, 0x1f, RZ ;  /* 0x0000001f00007819 */ /* 0x000fce00000006ff */
.L_x_198:
[----:B--2---:R2:W3:Y:S02]  /*7f80*/  SYNCS.PHASECHK.TRANS64.TRYWAIT P0, [R3+URZ], R0 ;  /* 0x00000000030075a7 */ /* 0x0044e4000800017f */
[----:B---3--:R-:W-:Y:S05]  /*7f90*/  @!P0 NANOSLEEP.SYNCS 0x989680 ;  /* 0x009896800000895d */ /* 0x008fea0003900000 */
[----:B------:R-:W3:Y:S02]  /*7fa0*/  @!P0 SYNCS.PHASECHK.TRANS64 P0, [R3+URZ], R0 ;  /* 0x00000000030085a7 */ /* 0x000ee4000800007f */
[----:B---3--:R-:W-:Y:S05]  /*7fb0*/  @!P0 BRA `(.L_x_198) ;  /* 0xfffffffc00f08947 */ /* 0x008fea000383ffff */
.L_x_179:
[----:B------:R-:W-:Y:S05]  /*7fc0*/  BSYNC B0 ;  /* 0x0000000000007941 */ /* 0x000fea0003800000 */
.L_x_178:
[----:B------:R-:W-:Y:S05]  /*7fd0*/  EXIT ;  /* 0x000000000000794d */ /* 0x000fea0003800000 */
.L_x_16:
[----:B-1----:R1:W2:Y:S02]  /*7fe0*/  SYNCS.PHASECHK.TRANS64.TRYWAIT P0, [R95+URZ], R0 ;  /* 0x000000005f0075a7 */ /* 0x0022a4000800017f */
[----:B--2---:R-:W-:Y:S05]  /*7ff0*/  @!P0 NANOSLEEP.SYNCS 0x989680 ;  /* 0x009896800000895d */ /* 0x004fea0003900000 */
[----:B------:R-:W2:Y:S02]  /*8000*/  @!P0 SYNCS.PHASECHK.TRANS64 P0, [R95+URZ], R0 ;  /* 0x000000005f0085a7 */ /* 0x000ea4000800007f */
[----:B--2---:R-:W-:Y:S05]  /*8010*/  @!P0 BRA `(.L_x_16) ;  /* 0xfffffffc00f08947 */ /* 0x004fea000383ffff */
[----:B------:R-:W-:Y:S05]  /*8020*/  BRA `(.L_x_199) ;  /* 0xffffff9400b07947 */ /* 0x000fea000383ffff */
.L_x_21:
[----:B--2---:R2:W3:Y:S02]  /*8030*/  SYNCS.PHASECHK.TRANS64.TRYWAIT P1, [R3+URZ], R0 ;  /* 0x00000000030075a7 */ /* 0x0044e4000802017f */
[----:B---3--:R-:W-:Y:S05]  /*8040*/  @!P1 NANOSLEEP.SYNCS 0x989680 ;  /* 0x009896800000995d */ /* 0x008fea0003900000 */
[----:B------:R-:W3:Y:S02]  /*8050*/  @!P1 SYNCS.PHASECHK.TRANS64 P1, [R3+URZ], R0 ;  /* 0x00000000030095a7 */ /* 0x000ee4000802007f */
[----:B---3--:R-:W-:Y:S05]  /*8060*/  @!P1 BRA `(.L_x_21) ;  /* 0xfffffffc00f09947 */ /* 0x008fea000383ffff */
[----:B------:R-:W-:Y:S05]  /*8070*/  BRA `(.L_x_20) ;  /* 0xffffff9800147947 */ /* 0x000fea000383ffff */
.L_x_26:
[----:B--2---:R-:W-:-:S04]  /*8080*/  IMAD.U32 R4, RZ, RZ, UR4 ;  /* 0x00000004ff047e24 */ /* 0x004fc8000f8e00ff */
[----:B------:R2:W3:Y:S03]  /*8090*/  SYNCS.PHASECHK.TRANS64.TRYWAIT P1, [R4+URZ], R3 ;  /* 0x00000003040075a7 */ /* 0x0004e6000802017f */
[----:B---3--:R-:W-:Y:S05]  /*80a0*/  @!P1 NANOSLEEP.SYNCS 0x989680 ;  /* 0x009896800000995d */ /* 0x008fea0003900000 */
[----:B------:R-:W3:Y:S02]  /*80b0*/  @!P1 SYNCS.PHASECHK.TRANS64 P1, [R4+URZ], R3 ;  /* 0x00000003040095a7 */ /* 0x000ee4000802007f */
[----:B---3--:R-:W-:Y:S05]  /*80c0*/  @!P1 BRA `(.L_x_26) ;  /* 0xfffffffc00ec9947 */ /* 0x008fea000383ffff */
[----:B------:R-:W-:Y:S05]  /*80d0*/  BRA `(.L_x_25) ;  /* 0xffffff98008c7947 */ /* 0x000fea000383ffff */
.L_x_32:
[----:B---3--:R3:W4:Y:S02]  /*80e0*/  SYNCS.PHASECHK.TRANS64.TRYWAIT P0, [R95+URZ+0x10], R0 ;  /* 0x000010005f0075a7 */ /* 0x008724000800017f */
[----:B----4-:R-:W-:Y:S05]  /*80f0*/  @!P0 NANOSLEEP.SYNCS 0x989680 ;  /* 0x009896800000895d */ /* 0x010fea0003900000 */
[----:B------:R-:W4:Y:S02]  /*8100*/  @!P0 SYNCS.PHASECHK.TRANS64 P0, [R95+URZ+0x10], R0 ;  /* 0x000010005f0085a7 */ /* 0x000f24000800007f */
[----:B----4-:R-:W-:Y:S05]  /*8110*/  @!P0 BRA `(.L_x_32) ;  /* 0xfffffffc00f08947 */ /* 0x010fea000383ffff */
[----:B------:R-:W-:Y:S05]  /*8120*/  BRA `(.L_x_200) ;  /* 0xffffff9c00847947 */ /* 0x000fea000383ffff */
.L_x_165:
[----:B------:R-:W-:Y:S01]  /*8130*/  BSSY B1, `(.L_x_201) ;  /* 0x0000006000017945 */ /* 0x000fe20003800000 */
[----:B------:R-:W-:-:S07]  /*8140*/  IMAD.MOV.U32 R15, RZ, RZ, -0x1 ;  /* 0xffffffffff0f7424 */ /* 0x000fce00078e00ff */
[----:B-----5:R-:W-:Y:S05]  /*8150*/  WARPSYNC.COLLECTIVE R15, `(.L_x_202) ;  /* 0x000000000f0c7348 */ /* 0x020fea0003c00000 */
[----:B------:R-:W-:Y:S02]  /*8160*/  ELECT P6, UR62, PT ;  /* 0x00000000003e782f */ /* 0x000fe400038c0000 */
[----:B------:R-:W-:Y:S01]  /*8170*/  MOV R14, UR62 ;  /* 0x0000003e000e7c02 */ /* 0x000fe20008000f00 */
[----:B-----5:R-:W-:Y:S10]  /*8180*/  ENDCOLLECTIVE ;  /* 0x000000000000791b */ /* 0x020ff40003800000 */
.L_x_202:
[----:B------:R-:W-:Y:S05]  /*8190*/  BSYNC B1 ;  /* 0x0000000000017941 */ /* 0x000fea0003800000 */
.L_x_201:
[----:B------:R-:W-:Y:S05]  /*81a0*/  BRA `(.L_x_203) ;  /* 0xffffffe400ec7947 */ /* 0x000fea000383ffff */
.L_x_168:
[----:B0-----:R0:W1:Y:S02]  /*81b0*/  SYNCS.PHASECHK.TRANS64.TRYWAIT P1, [R10+URZ+0x90], R5 ;  /* 0x000090050a0075a7 */ /* 0x001064000802017f */
[----:B-1----:R-:W-:Y:S05]  /*81c0*/  @!P1 NANOSLEEP.SYNCS 0x989680 ;  /* 0x009896800000995d */ /* 0x002fea0003900000 */
[----:B------:R-:W1:Y:S02]  /*81d0*/  @!P1 SYNCS.PHASECHK.TRANS64 P1, [R10+URZ+0x90], R5 ;  /* 0x000090050a0095a7 */ /* 0x000e64000802007f */
[----:B-1----:R-:W-:Y:S05]  /*81e0*/  @!P1 BRA `(.L_x_168) ;  /* 0xfffffffc00f09947 */ /* 0x002fea000383ffff */
[----:B------:R-:W-:Y:S05]  /*81f0*/  BRA `(.L_x_204) ;  /* 0xffffffe800287947 */ /* 0x000fea000383ffff */
.L_x_177:
[----:B------:R-:W-:Y:S01]  /*8200*/  BSSY B0, `(.L_x_205) ;  /* 0x0000006000007945 */ /* 0x000fe20003800000 */
[----:B------:R-:W-:-:S07]  /*8210*/  IMAD.MOV.U32 R15, RZ, RZ, -0x1 ;  /* 0xffffffffff0f7424 */ /* 0x000fce00078e00ff */
[----:B-----5:R-:W-:Y:S05]  /*8220*/  WARPSYNC.COLLECTIVE R15, `(.L_x_206) ;  /* 0x000000000f0c7348 */ /* 0x020fea0003c00000 */
[----:B------:R-:W-:Y:S02]  /*8230*/  ELECT P6, UR62, PT ;  /* 0x00000000003e782f */ /* 0x000fe400038c0000 */
[----:B------:R-:W-:Y:S01]  /*8240*/  MOV R14, UR62 ;  /* 0x0000003e000e7c02 */ /* 0x000fe20008000f00 */
[----:B-----5:R-:W-:Y:S10]  /*8250*/  ENDCOLLECTIVE ;  /* 0x000000000000791b */ /* 0x020ff40003800000 */
.L_x_206:
[----:B------:R-:W-:Y:S05]  /*8260*/  BSYNC B0 ;  /* 0x0000000000007941 */ /* 0x000fea0003800000 */
.L_x_205:
[----:B------:R-:W-:Y:S05]  /*8270*/  BRA `(.L_x_207) ;  /* 0xfffffff000ac7947 */ /* 0x000fea000383ffff */
.L_x_181:
[----:B0-----:R0:W1:Y:S02]  /*8280*/  SYNCS.PHASECHK.TRANS64.TRYWAIT P0, [R9+URZ], R4 ;  /* 0x00000004090075a7 */ /* 0x001064000800017f */
[----:B-1----:R-:W-:Y:S05]  /*8290*/  @!P0 NANOSLEEP.SYNCS 0x989680 ;  /* 0x009896800000895d */ /* 0x002fea0003900000 */
[----:B------:R-:W1:Y:S02]  /*82a0*/  @!P0 SYNCS.PHASECHK.TRANS64 P0, [R9+URZ], R4 ;  /* 0x00000004090085a7 */ /* 0x000e64000800007f */
[----:B-1----:R-:W-:Y:S05]  /*82b0*/  @!P0 BRA `(.L_x_181) ;  /* 0xfffffffc00f08947 */ /* 0x002fea000383ffff */
[----:B------:R-:W-:Y:S05]  /*82c0*/  BRA `(.L_x_208) ;  /* 0xfffffff000ec7947 */ /* 0x000fea000383ffff */
.L_x_182:
[----:B0-----:R0:W1:Y:S02]  /*82d0*/  SYNCS.PHASECHK.TRANS64.TRYWAIT P0, [R8+URZ], R5 ;  /* 0x00000005080075a7 */ /* 0x001064000800017f */
[----:B-1----:R-:W-:Y:S05]  /*82e0*/  @!P0 NANOSLEEP.SYNCS 0x989680 ;  /* 0x009896800000895d */ /* 0x002fea0003900000 */
[----:B------:R-:W1:Y:S02]  /*82f0*/  @!P0 SYNCS.PHASECHK.TRANS64 P0, [R8+URZ], R5 ;  /* 0x00000005080085a7 */ /* 0x000e64000800007f */
[----:B-1----:R-:W-:Y:S05]  /*8300*/  @!P0 BRA `(.L_x_182) ;  /* 0xfffffffc00f08947 */ /* 0x002fea000383ffff */
[----:B------:R-:W-:Y:S05]  /*8310*/  BRA `(.L_x_209) ;  /* 0xfffffff000fc7947 */ /* 0x000fea000383ffff */
.L_x_183:
[----:B0-----:R0:W1:Y:S02]  /*8320*/  SYNCS.PHASECHK.TRANS64.TRYWAIT P0, [R9+URZ], R4 ;  /* 0x00000004090075a7 */ /* 0x001064000800017f */
[----:B-1----:R-:W-:Y:S05]  /*8330*/  @!P0 NANOSLEEP.SYNCS 0x989680 ;  /* 0x009896800000895d */ /* 0x002fea0003900000 */
[----:B------:R-:W1:Y:S02]  /*8340*/  @!P0 SYNCS.PHASECHK.TRANS64 P0, [R9+URZ], R4 ;  /* 0x00000004090085a7 */ /* 0x000e64000800007f */
[----:B-1----:R-:W-:Y:S05]  /*8350*/  @!P0 BRA `(.L_x_183) ;  /* 0xfffffffc00f08947 */ /* 0x002fea000383ffff */
[----:B------:R-:W-:Y:S05]  /*8360*/  BRA `(.L_x_210) ;  /* 0xfffffff4000c7947 */ /* 0x000fea000383ffff */
.L_x_184:
[----:B0-----:R0:W1:Y:S02]  /*8370*/  SYNCS.PHASECHK.TRANS64.TRYWAIT P0, [R8+URZ], R5 ;  /* 0x00000005080075a7 */ /* 0x001064000800017f */
[----:B-1----:R-:W-:Y:S05]  /*8380*/  @!P0 NANOSLEEP.SYNCS 0x989680 ;  /* 0x009896800000895d */ /* 0x002fea0003900000 */
[----:B------:R-:W1:Y:S02]  /*8390*/  @!P0 SYNCS.PHASECHK.TRANS64 P0, [R8+URZ], R5 ;  /* 0x00000005080085a7 */ /* 0x000e64000800007f */
[----:B-1----:R-:W-:Y:S05]  /*83a0*/  @!P0 BRA `(.L_x_184) ;  /* 0xfffffffc00f08947 */ /* 0x002fea000383ffff */
[----:B------:R-:W-:Y:S05]  /*83b0*/  BRA `(.L_x_211) ;  /* 0xfffffff4001c7947 */ /* 0x000fea000383ffff */
.L_x_185:
[----:B0-----:R0:W1:Y:S02]  /*83c0*/  SYNCS.PHASECHK.TRANS64.TRYWAIT P0, [R9+URZ], R4 ;  /* 0x00000004090075a7 */ /* 0x001064000800017f */
[----:B-1----:R-:W-:Y:S05]  /*83d0*/  @!P0 NANOSLEEP.SYNCS 0x989680 ;  /* 0x009896800000895d */ /* 0x002fea0003900000 */
[----:B------:R-:W1:Y:S02]  /*83e0*/  @!P0 SYNCS.PHASECHK.TRANS64 P0, [R9+URZ], R4 ;  /* 0x00000004090085a7 */ /* 0x000e64000800007f */
[----:B-1----:R-:W-:Y:S05]  /*83f0*/  @!P0 BRA `(.L_x_185) ;  /* 0xfffffffc00f08947 */ /* 0x002fea000383ffff */
[----:B------:R-:W-:Y:S05]  /*8400*/  BRA `(.L_x_212) ;  /* 0xfffffff4002c7947 */ /* 0x000fea000383ffff */
.L_x_186:
[----:B0-----:R0:W1:Y:S02]  /*8410*/  SYNCS.PHASECHK.TRANS64.TRYWAIT P0, [R8+URZ], R5 ;  /* 0x00000005080075a7 */ /* 0x001064000800017f */
[----:B-1----:R-:W-:Y:S05]  /*8420*/  @!P0 NANOSLEEP.SYNCS 0x989680 ;  /* 0x009896800000895d */ /* 0x002fea0003900000 */
[----:B------:R-:W1:Y:S02]  /*8430*/  @!P0 SYNCS.PHASECHK.TRANS64 P0, [R8+URZ], R5 ;  /* 0x00000005080085a7 */ /* 0x000e64000800007f */
[----:B-1----:R-:W-:Y:S05]  /*8440*/  @!P0 BRA `(.L_x_186) ;  /* 0xfffffffc00f08947 */ /* 0x002fea000383ffff */
[----:B------:R-:W-:Y:S05]  /*8450*/  BRA `(.L_x_213) ;  /* 0xfffffff4003c7947 */ /* 0x000fea000383ffff */
.L_x_187:
[----:B0-----:R0:W1:Y:S02]  /*8460*/  SYNCS.PHASECHK.TRANS64.TRYWAIT P0, [R9+URZ], R4 ;  /* 0x00000004090075a7 */ /* 0x001064000800017f */
[----:B-1----:R-:W-:Y:S05]  /*8470*/  @!P0 NANOSLEEP.SYNCS 0x989680 ;  /* 0x009896800000895d */ /* 0x002fea0003900000 */
[----:B------:R-:W1:Y:S02]  /*8480*/  @!P0 SYNCS.PHASECHK.TRANS64 P0, [R9+URZ], R4 ;  /* 0x00000004090085a7 */ /* 0x000e64000800007f */
[----:B-1----:R-:W-:Y:S05]  /*8490*/  @!P0 BRA `(.L_x_187) ;  /* 0xfffffffc00f08947 */ /* 0x002fea000383ffff */
[----:B------:R-:W-:Y:S05]  /*84a0*/  BRA `(.L_x_214) ;  /* 0xfffffff4004c7947 */ /* 0x000fea000383ffff */
.L_x_188:
[----:B0-----:R0:W1:Y:S02]  /*84b0*/  SYNCS.PHASECHK.TRANS64.TRYWAIT P0, [R8+URZ], R5 ;  /* 0x00000005080075a7 */ /* 0x001064000800017f */
[----:B-1----:R-:W-:Y:S05]  /*84c0*/  @!P0 NANOSLEEP.SYNCS 0x989680 ;  /* 0x009896800000895d */ /* 0x002fea0003900000 */
[----:B------:R-:W1:Y:S02]  /*84d0*/  @!P0 SYNCS.PHASECHK.TRANS64 P0, [R8+URZ], R5 ;  /* 0x00000005080085a7 */ /* 0x000e64000800007f */
[----:B-1----:R-:W-:Y:S05]  /*84e0*/  @!P0 BRA `(.L_x_188) ;  /* 0xfffffffc00f08947 */ /* 0x002fea000383ffff */
[----:B------:R-:W-:Y:S05]  /*84f0*/  BRA `(.L_x_215) ;  /* 0xfffffff4005c7947 */ /* 0x000fea000383ffff */
.L_x_189:
[----:B0-----:R0:W1:Y:S02]  /*8500*/  SYNCS.PHASECHK.TRANS64.TRYWAIT P0, [R9+URZ], R4 ;  /* 0x00000004090075a7 */ /* 0x001064000800017f */
[----:B-1----:R-:W-:Y:S05]  /*8510*/  @!P0 NANOSLEEP.SYNCS 0x989680 ;  /* 0x009896800000895d */ /* 0x002fea0003900000 */
[----:B------:R-:W1:Y:S02]  /*8520*/  @!P0 SYNCS.PHASECHK.TRANS64 P0, [R9+URZ], R4 ;  /* 0x00000004090085a7 */ /* 0x000e64000800007f */
[----:B-1----:R-:W-:Y:S05]  /*8530*/  @!P0 BRA `(.L_x_189) ;  /* 0xfffffffc00f08947 */ /* 0x002fea000383ffff */
[----:B------:R-:W-:Y:S05]  /*8540*/  BRA `(.L_x_216) ;  /* 0xfffffff4006c7947 */ /* 0x000fea000383ffff */
.L_x_190:
[----:B0-----:R0:W1:Y:S02]  /*8550*/  SYNCS.PHASECHK.TRANS64.TRYWAIT P0, [R8+URZ], R5 ;  /* 0x00000005080075a7 */ /* 0x001064000800017f */
[----:B-1----:R-:W-:Y:S05]  /*8560*/  @!P0 NANOSLEEP.SYNCS 0x989680 ;  /* 0x009896800000895d */ /* 0x002fea0003900000 */
[----:B------:R-:W1:Y:S02]  /*8570*/  @!P0 SYNCS.PHASECHK.TRANS64 P0, [R8+URZ], R5 ;  /* 0x00000005080085a7 */ /* 0x000e64000800007f */
[----:B-1----:R-:W-:Y:S05]  /*8580*/  @!P0 BRA `(.L_x_190) ;  /* 0xfffffffc00f08947 */ /* 0x002fea000383ffff */
[----:B------:R-:W-:Y:S05]  /*8590*/  BRA `(.L_x_217) ;  /* 0xfffffff4007c7947 */ /* 0x000fea000383ffff */
.L_x_191:
[----:B0-----:R0:W1:Y:S02]  /*85a0*/  SYNCS.PHASECHK.TRANS64.TRYWAIT P0, [R9+URZ], R4 ;  /* 0x00000004090075a7 */ /* 0x001064000800017f */
[----:B-1----:R-:W-:Y:S05]  /*85b0*/  @!P0 NANOSLEEP.SYNCS 0x989680 ;  /* 0x009896800000895d */ /* 0x002fea0003900000 */
[----:B------:R-:W1:Y:S02]  /*85c0*/  @!P0 SYNCS.PHASECHK.TRANS64 P0, [R9+URZ], R4 ;  /* 0x00000004090085a7 */ /* 0x000e64000800007f */
[----:B-1----:R-:W-:Y:S05]  /*85d0*/  @!P0 BRA `(.L_x_191) ;  /* 0xfffffffc00f08947 */ /* 0x002fea000383ffff */
[----:B------:R-:W-:Y:S05]  /*85e0*/  BRA `(.L_x_218) ;  /* 0xfffffff4008c7947 */ /* 0x000fea000383ffff */
.L_x_192:
[----:B0-----:R0:W1:Y:S02]  /*85f0*/  SYNCS.PHASECHK.TRANS64.TRYWAIT P0, [R8+URZ], R5 ;  /* 0x00000005080075a7 */ /* 0x001064000800017f */
[----:B-1----:R-:W-:Y:S05]  /*8600*/  @!P0 NANOSLEEP.SYNCS 0x989680 ;  /* 0x009896800000895d */ /* 0x002fea0003900000 */
[----:B------:R-:W1:Y:S02]  /*8610*/  @!P0 SYNCS.PHASECHK.TRANS64 P0, [R8+URZ], R5 ;  /* 0x00000005080085a7 */ /* 0x000e64000800007f */
[----:B-1----:R-:W-:Y:S05]  /*8620*/  @!P0 BRA `(.L_x_192) ;  /* 0xfffffffc00f08947 */ /* 0x002fea000383ffff */
[----:B------:R-:W-:Y:S05]  /*8630*/  BRA `(.L_x_219) ;  /* 0xfffffff4009c7947 */ /* 0x000fea000383ffff */
.L_x_193:
[----:B0-----:R0:W1:Y:S02]  /*8640*/  SYNCS.PHASECHK.TRANS64.TRYWAIT P0, [R9+URZ], R4 ;  /* 0x00000004090075a7 */ /* 0x001064000800017f */
[----:B-1----:R-:W-:Y:S05]  /*8650*/  @!P0 NANOSLEEP.SYNCS 0x989680 ;  /* 0x009896800000895d */ /* 0x002fea0003900000 */
[----:B------:R-:W1:Y:S02]  /*8660*/  @!P0 SYNCS.PHASECHK.TRANS64 P0, [R9+URZ], R4 ;  /* 0x00000004090085a7 */ /* 0x000e64000800007f */
[----:B-1----:R-:W-:Y:S05]  /*8670*/  @!P0 BRA `(.L_x_193) ;  /* 0xfffffffc00f08947 */ /* 0x002fea000383ffff */
[----:B------:R-:W-:Y:S05]  /*8680*/  BRA `(.L_x_220) ;  /* 0xfffffff400ac7947 */ /* 0x000fea000383ffff */
.L_x_194:
[----:B0-----:R0:W1:Y:S02]  /*8690*/  SYNCS.PHASECHK.TRANS64.TRYWAIT P0, [R8+URZ], R5 ;  /* 0x00000005080075a7 */ /* 0x001064000800017f */
[----:B-1----:R-:W-:Y:S05]  /*86a0*/  @!P0 NANOSLEEP.SYNCS 0x989680 ;  /* 0x009896800000895d */ /* 0x002fea0003900000 */
[----:B------:R-:W1:Y:S02]  /*86b0*/  @!P0 SYNCS.PHASECHK.TRANS64 P0, [R8+URZ], R5 ;  /* 0x00000005080085a7 */ /* 0x000e64000800007f */
[----:B-1----:R-:W-:Y:S05]  /*86c0*/  @!P0 BRA `(.L_x_194) ;  /* 0xfffffffc00f08947 */ /* 0x002fea000383ffff */
[----:B------:R-:W-:Y:S05]  /*86d0*/  BRA `(.L_x_221) ;  /* 0xfffffff400bc7947 */ /* 0x000fea000383ffff */
.L_x_195:
[----:B0-----:R0:W1:Y:S02]  /*86e0*/  SYNCS.PHASECHK.TRANS64.TRYWAIT P0, [R9+URZ], R4 ;  /* 0x00000004090075a7 */ /* 0x001064000800017f */
[----:B-1----:R-:W-:Y:S05]  /*86f0*/  @!P0 NANOSLEEP.SYNCS 0x989680 ;  /* 0x009896800000895d */ /* 0x002fea0003900000 */
[----:B------:R-:W1:Y:S02]  /*8700*/  @!P0 SYNCS.PHASECHK.TRANS64 P0, [R9+URZ], R4 ;  /* 0x00000004090085a7 */ /* 0x000e64000800007f */
[----:B-1----:R-:W-:Y:S05]  /*8710*/  @!P0 BRA `(.L_x_195) ;  /* 0xfffffffc00f08947 */ /* 0x002fea000383ffff */
[----:B------:R-:W-:Y:S05]  /*8720*/  BRA `(.L_x_222) ;  /* 0xfffffff400cc7947 */ /* 0x000fea000383ffff */
.L_x_196:
[----:B0-----:R0:W1:Y:S02]  /*8730*/  SYNCS.PHASECHK.TRANS64.TRYWAIT P0, [R8+URZ], R5 ;  /* 0x00000005080075a7 */ /* 0x001064000800017f */
[----:B-1----:R-:W-:Y:S05]  /*8740*/  @!P0 NANOSLEEP.SYNCS 0x989680 ;  /* 0x009896800000895d */ /* 0x002fea0003900000 */
[----:B------:R-:W1:Y:S02]  /*8750*/  @!P0 SYNCS.PHASECHK.TRANS64 P0, [R8+URZ], R5 ;  /* 0x00000005080085a7 */ /* 0x000e64000800007f */
[----:B-1----:R-:W-:Y:S05]  /*8760*/  @!P0 BRA `(.L_x_196) ;  /* 0xfffffffc00f08947 */ /* 0x002fea000383ffff */
[----:B------:R-:W-:Y:S05]  /*8770*/  BRA `(.L_x_223) ;  /* 0xfffffff400dc7947 */ /* 0x000fea000383ffff */
.L_x_197:
[----:B-1----:R1:W2:Y:S02]  /*8780*/  SYNCS.PHASECHK.TRANS64.TRYWAIT P0, [R11+URZ], R6 ;  /* 0x000000060b0075a7 */ /* 0x0022a4000800017f */
[----:B--2---:R-:W-:Y:S05]  /*8790*/  @!P0 NANOSLEEP.SYNCS 0x989680 ;  /* 0x009896800000895d */ /* 0x004fea0003900000 */
[----:B------:R-:W2:Y:S02]  /*87a0*/  @!P0 SYNCS.PHASECHK.TRANS64 P0, [R11+URZ], R6 ;  /* 0x000000060b0085a7 */ /* 0x000ea4000800007f */
[----:B--2---:R-:W-:Y:S05]  /*87b0*/  @!P0 BRA `(.L_x_197) ;  /* 0xfffffffc00f08947 */ /* 0x004fea000383ffff */
[----:B------:R-:W-:Y:S05]  /*87c0*/  BRA `(.L_x_224) ;  /* 0xfffffff400e47947 */ /* 0x000fea000383ffff */
.L_x_225:
[----:B------:R-:W-:-:S00]  /*87d0*/  BRA `(.L_x_225) ;  /* 0xfffffffc00fc7947 */ /* 0x000fc0000383ffff */
[----:B------:R-:W-:-:S00]  /*87e0*/  NOP ;  /* 0x0000000000007918 */ /* 0x000fc00000000000 */
        /* <DEDUP_REMOVED lines=9> */
.L_x_226:


//--------------------- .nv.global.init           --------------------------
	.section	.nv.global.init,"aw",@progbits
.nv.global.init:
	.type		$str$22,@object
	.size		$str$22,($str$23 - $str$22)
$str$22:
        /*0000*/ 	.byte	0x6b, 0x5f, 0x74, 0x69, 0x6c, 0x65, 0x5f, 0x63, 0x6f, 0x75, 0x6e, 0x74, 0x20, 0x3e, 0x3d, 0x20
        /*0010*/ 	.byte	0x31, 0x00
	.type		$str$23,@object
	.size		$str$23,(__unnamed_1 - $str$23)
$str$23:
        /*0012*/ 	.byte	0x2f, 0x74, 0x6d, 0x70, 0x2f, 0x63, 0x75, 0x74, 0x6c, 0x61, 0x73, 0x73, 0x5f, 0x73, 0x77, 0x65
        /*0022*/ 	.byte	0x65, 0x70, 0x5f, 0x73, 0x72, 0x63, 0x2f, 0x69, 0x6e, 0x63, 0x6c, 0x75, 0x64, 0x65, 0x2f, 0x63
        /*0032*/ 	.byte	0x75, 0x74, 0x6c, 0x61, 0x73, 0x73, 0x2f, 0x67, 0x65, 0x6d, 0x6d, 0x2f, 0x63, 0x6f, 0x6c, 0x6c
        /*0042*/ 	.byte	0x65, 0x63, 0x74, 0x69, 0x76, 0x65, 0x2f, 0x73, 0x6d, 0x39, 0x30, 0x5f, 0x6d, 0x6d, 0x61, 0x5f
        /*0052*/ 	.byte	0x74, 0x6d, 0x61, 0x5f, 0x67, 0x6d, 0x6d, 0x61, 0x5f, 0x73, 0x73, 0x5f, 0x77, 0x61, 0x72, 0x70
        /*0062*/ 	.byte	0x73, 0x70, 0x65, 0x63, 0x69, 0x61, 0x6c, 0x69, 0x7a, 0x65, 0x64, 0x2e, 0x68, 0x70, 0x70, 0x00
	.type		__unnamed_1,@object
	.size		__unnamed_1,(.L_0 - __unnamed_1)
__unnamed_1:
        /*0072*/ 	.byte	0x76, 0x6f, 0x69, 0x64, 0x20, 0x63, 0x75, 0x74, 0x6c, 0x61, 0x73, 0x73, 0x3a, 0x3a, 0x67, 0x65
        /* <DEDUP_REMOVED lines=179> */
        /*0bb2*/ 	.byte	0x64, 0x65, 0x6e, 0x74, 0x69, 0x74, 0x79, 0x5d, 0x00
.L_0:


//--------------------- .nv.shared._ZN7cutlass13device_kernelINS_4gemm6kernel13GemmUniversalIN4cute5tupleIJiiiiEEENS1_10collective13CollectiveMmaINS1_34MainloopSm90TmaGmmaWarpSpecializedILi18ENS5_IJNS4_1CILi1EEESB_SB_EEENS1_32KernelTmaWarpSpecializedPingpongEEENS5_IJNSA_ILi64EEENSA_ILi128EEENSA_ILi32EEEEEENS_6half_tENS5_IJlSB_lEEESJ_NS5_IJSB_llEEENS4_8TiledMMAINS4_8MMA_AtomIJNS4_4SM904GMMA26MMA_64x128x16_F32F16F16_SSILNSP_5MajorE0ELSR_1ELNSP_7ScaleInE1ELSS_1EEEEEENS4_6LayoutISC_NS5_IJNSA_ILi0EEESW_SW_EEEEENS5_IJNS4_10UnderscoreESZ_SZ_EEEEENS4_13SM90_TMA_LOADENS4_14ComposedLayoutINS4_7SwizzleILi2ELi4ELi3EEENS4_18smem_ptr_flag_bitsILi16EEENSV_INS5_IJNSA_ILi8EEESH_EEENS5_IJSH_SB_EEEEEEEvNS4_8identityES12_NS13_INS14_ILi3ELi4ELi3EEES17_NSV_INS5_IJSF_S18_EEENS5_IJSB_SF_EEEEEEEvS1D_EENS_8epilogue10collective6detail29Sm90TmaWarpSpecializedAdapterINS1L_15DefaultEpilogueISJ_SK_SK_NS1K_6thread17LinearCombinationISJ_Li1EffLNS1P_9ScaleType4KindE0ELNS_15FloatRoundStyleE2ESJ_EENS1_15EpilogueDefaultEEEEEvvEEEEvNT_6ParamsE --------------------------
	.section	.nv.shared._ZN7cutlass13device_kernelINS_4gemm6kernel13GemmUniversalIN4cute5tupleIJiiiiEEENS1_10collective13CollectiveMmaINS1_34MainloopSm90TmaGmmaWarpSpecializedILi18ENS5_IJNS4_1CILi1EEESB_SB_EEENS1_32KernelTmaWarpSpecializedPingpongEEENS5_IJNSA_ILi64EEENSA_ILi128EEENSA_ILi32EEEEEENS_6half_tENS5_IJlSB_lEEESJ_NS5_IJSB_llEEENS4_8TiledMMAINS4_8MMA_AtomIJNS4_4SM904GMMA26MMA_64x128x16_F32F16F16_SSILNSP_5MajorE0ELSR_1ELNSP_7ScaleInE1ELSS_1EEEEEENS4_6LayoutISC_NS5_IJNSA_ILi0EEESW_SW_EEEEENS5_IJNS4_10UnderscoreESZ_SZ_EEEEENS4_13SM90_TMA_LOADENS4_14ComposedLayoutINS4_7SwizzleILi2ELi4ELi3EEENS4_18smem_ptr_flag_bitsILi16EEENSV_INS5_IJNSA_ILi8EEESH_EEENS5_IJSH_SB_EEEEEEEvNS4_8identityES12_NS13_INS14_ILi3ELi4ELi3EEES17_NSV_INS5_IJSF_S18_EEENS5_IJSB_SF_EEEEEEEvS1D_EENS_8epilogue10collective6detail29Sm90TmaWarpSpecializedAdapterINS1L_15DefaultEpilogueISJ_SK_SK_NS1K_6thread17LinearCombinationISJ_Li1EffLNS1P_9ScaleType4KindE0ELNS_15FloatRoundStyleE2ESJ_EENS1_15EpilogueDefaultEEEEEvvEEEEvNT_6ParamsE,"aw",@nobits
	.sectionflags	@""
	.align	16
	.zero		1024


//--------------------- .nv.shared.reserved.0     --------------------------
	.section	.nv.shared.reserved.0,"aw",@nobits
	.weak		__nv_reservedSMEM_offset_0_alias
	.size		__nv_reservedSMEM_offset_0_alias, 0, 0
	.other		__nv_reservedSMEM_offset_0_alias,@"STO_CUDA_RESERVED_SHARED STV_DEFAULT"
__nv_reservedSMEM_offset_0_alias:
	.zero		0


//--------------------- .nv.global                --------------------------
	.section	.nv.global,"aw",@nobits
.nv.global:
	.type		_ZN40_INTERNAL_67b6c7e0_4_k_cu_83d5220a_156974cute1_E,@object
	.size		_ZN40_INTERNAL_67b6c7e0_4_k_cu_83d5220a_156974cute1_E,(_ZN40_INTERNAL_67b6c7e0_4_k_cu_83d5220a_156974cuda3std3__45__cpo6cbeginE - _ZN40_INTERNAL_67b6c7e0_4_k_cu_83d5220a_156974cute1_E)
_ZN40_INTERNAL_67b6c7e0_4_k_cu_83d5220a_156974cute1_E:
	.zero		1
	.type		_ZN40_INTERNAL_67b6c7e0_4_k_cu_83d5220a_156974cuda3std3__45__cpo6cbeginE,@object
	.size		_ZN40_INTERNAL_67b6c7e0_4_k_cu_83d5220a_156974cuda3std3__45__cpo6cbeginE,(_ZN40_INTERNAL_67b6c7e0_4_k_cu_83d5220a_156974cuda3std3__48in_placeE - _ZN40_INTERNAL_67b6c7e0_4_k_cu_83d5220a_156974cuda3std3__45__cpo6cbeginE)
_ZN40_INTERNAL_67b6c7e0_4_k_cu_83d5220a_156974cuda3std3__45__cpo6cbeginE:
	.zero		1
	.type		_ZN40_INTERNAL_67b6c7e0_4_k_cu_83d5220a_156974cuda3std3__48in_placeE,@object
	.size		_ZN40_INTERNAL_67b6c7e0_4_k_cu_83d5220a_156974cuda3std3__48in_placeE,(_ZN40_INTERNAL_67b6c7e0_4_k_cu_83d5220a_156974cuda3std6ranges3__45__cpo9iter_moveE - _ZN40_INTERNAL_67b6c7e0_4_k_cu_83d5220a_156974cuda3std3__48in_placeE)
_ZN40_INTERNAL_67b6c7e0_4_k_cu_83d5220a_156974cuda3std3__48in_placeE:
	.zero		1
	.type		_ZN40_INTERNAL_67b6c7e0_4_k_cu_83d5220a_156974cuda3std6ranges3__45__cpo9iter_moveE,@object
	.size		_ZN40_INTERNAL_67b6c7e0_4_k_cu_83d5220a_156974cuda3std6ranges3__45__cpo9iter_moveE,(_ZN40_INTERNAL_67b6c7e0_4_k_cu_83d5220a_156974cuda3std3__45__cpo5beginE - _ZN40_INTERNAL_67b6c7e0_4_k_cu_83d5220a_156974cuda3std6ranges3__45__cpo9iter_moveE)
_ZN40_INTERNAL_67b6c7e0_4_k_cu_83d5220a_156974cuda3std6ranges3__45__cpo9iter_moveE:
	.zero		1
	.type		_ZN40_INTERNAL_67b6c7e0_4_k_cu_83d5220a_156974cuda3std3__45__cpo5beginE,@object
	.size		_ZN40_INTERNAL_67b6c7e0_4_k_cu_83d5220a_156974cuda3std3__45__cpo5beginE,(_ZN40_INTERNAL_67b6c7e0_4_k_cu_83d5220a_156974cuda3std3__442_GLOBAL__N__67b6c7e0_4_k_cu_83d5220a_156976ignoreE - _ZN40_INTERNAL_67b6c7e0_4_k_cu_83d5220a_156974cuda3std3__45__cpo5beginE)
_ZN40_INTERNAL_67b6c7e0_4_k_cu_83d5220a_156974cuda3std3__45__cpo5beginE:
	.zero		1
	.type		_ZN40_INTERNAL_67b6c7e0_4_k_cu_83d5220a_156974cuda3std3__442_GLOBAL__N__67b6c7e0_4_k_cu_83d5220a_156976ignoreE,@object
	.size		_ZN40_INTERNAL_67b6c7e0_4_k_cu_83d5220a_156974cuda3std3__442_GLOBAL__N__67b6c7e0_4_k_cu_83d5220a_156976ignoreE,(_ZN40_INTERNAL_67b6c7e0_4_k_cu_83d5220a_156974cute7productE - _ZN40_INTERNAL_67b6c7e0_4_k_cu_83d5220a_156974cuda3std3__442_GLOBAL__N__67b6c7e0_4_k_cu_83d5220a_156976ignoreE)
_ZN40_INTERNAL_67b6c7e0_4_k_cu_83d5220a_156974cuda3std3__442_GLOBAL__N__67b6c7e0_4_k_cu_83d5220a_156976ignoreE:
	.zero		1
	.type		_ZN40_INTERNAL_67b6c7e0_4_k_cu_83d5220a_156974cute7productE,@object
	.size		_ZN40_INTERNAL_67b6c7e0_4_k_cu_83d5220a_156974cute7productE,(_ZN40_INTERNAL_67b6c7e0_4_k_cu_83d5220a_156974cuda3std3__45__cpo3endE - _ZN40_INTERNAL_67b6c7e0_4_k_cu_83d5220a_156974cute7productE)
_ZN40_INTERNAL_67b6c7e0_4_k_cu_83d5220a_156974cute7productE:
	.zero		1
	.type		_ZN40_INTERNAL_67b6c7e0_4_k_cu_83d5220a_156974cuda3std3__45__cpo3endE,@object
	.size		_ZN40_INTERNAL_67b6c7e0_4_k_cu_83d5220a_156974cuda3std3__45__cpo3endE,(_ZN40_INTERNAL_67b6c7e0_4_k_cu_83d5220a_156974cuda3std3__419piecewise_constructE - _ZN40_INTERNAL_67b6c7e0_4_k_cu_83d5220a_156974cuda3std3__45__cpo3endE)
_ZN40_INTERNAL_67b6c7e0_4_k_cu_83d5220a_156974cuda3std3__45__cpo3endE:
	.zero		1
	.type		_ZN40_INTERNAL_67b6c7e0_4_k_cu_83d5220a_156974cuda3std3__419piecewise_constructE,@object
	.size		_ZN40_INTERNAL_67b6c7e0_4_k_cu_83d5220a_156974cuda3std3__419piecewise_constructE,(_ZN40_INTERNAL_67b6c7e0_4_k_cu_83d5220a_156974cuda3std3__45__cpo4cendE - _ZN40_INTERNAL_67b6c7e0_4_k_cu_83d5220a_156974cuda3std3__419piecewise_constructE)
_ZN40_INTERNAL_67b6c7e0_4_k_cu_83d5220a_156974cuda3std3__419piecewise_constructE:
	.zero		1
	.type		_ZN40_INTERNAL_67b6c7e0_4_k_cu_83d5220a_156974cuda3std3__45__cpo4cendE,@object
	.size		_ZN40_INTERNAL_67b6c7e0_4_k_cu_83d5220a_156974cuda3std3__45__cpo4cendE,(_ZN40_INTERNAL_67b6c7e0_4_k_cu_83d5220a_156974cuda3std6ranges3__45__cpo4swapE - _ZN40_INTERNAL_67b6c7e0_4_k_cu_83d5220a_156974cuda3std3__45__cpo4cendE)
_ZN40_INTERNAL_67b6c7e0_4_k_cu_83d5220a_156974cuda3std3__45__cpo4cendE:
	.zero		1
	.type		_ZN40_INTERNAL_67b6c7e0_4_k_cu_83d5220a_156974cuda3std6ranges3__45__cpo4swapE,@object
	.size		_ZN40_INTERNAL_67b6c7e0_4_k_cu_83d5220a_156974cuda3std6ranges3__45__cpo4swapE,(.L_8 - _ZN40_INTERNAL_67b6c7e0_4_k_cu_83d5220a_156974cuda3std6ranges3__45__cpo4swapE)
_ZN40_INTERNAL_67b6c7e0_4_k_cu_83d5220a_156974cuda3std6ranges3__45__cpo4swapE:
	.zero		1
.L_8:


//--------------------- .nv.constant0._ZN7cutlass13device_kernelINS_4gemm6kernel13GemmUniversalIN4cute5tupleIJiiiiEEENS1_10collective13CollectiveMmaINS1_34MainloopSm90TmaGmmaWarpSpecializedILi18ENS5_IJNS4_1CILi1EEESB_SB_EEENS1_32KernelTmaWarpSpecializedPingpongEEENS5_IJNSA_ILi64EEENSA_ILi128EEENSA_ILi32EEEEEENS_6half_tENS5_IJlSB_lEEESJ_NS5_IJSB_llEEENS4_8TiledMMAINS4_8MMA_AtomIJNS4_4SM904GMMA26MMA_64x128x16_F32F16F16_SSILNSP_5MajorE0ELSR_1ELNSP_7ScaleInE1ELSS_1EEEEEENS4_6LayoutISC_NS5_IJNSA_ILi0EEESW_SW_EEEEENS5_IJNS4_10UnderscoreESZ_SZ_EEEEENS4_13SM90_TMA_LOADENS4_14ComposedLayoutINS4_7SwizzleILi2ELi4ELi3EEENS4_18smem_ptr_flag_bitsILi16EEENSV_INS5_IJNSA_ILi8EEESH_EEENS5_IJSH_SB_EEEEEEEvNS4_8identityES12_NS13_INS14_ILi3ELi4ELi3EEES17_NSV_INS5_IJSF_S18_EEENS5_IJSB_SF_EEEEEEEvS1D_EENS_8epilogue10collective6detail29Sm90TmaWarpSpecializedAdapterINS1L_15DefaultEpilogueISJ_SK_SK_NS1K_6thread17LinearCombinationISJ_Li1EffLNS1P_9ScaleType4KindE0ELNS_15FloatRoundStyleE2ESJ_EENS1_15EpilogueDefaultEEEEEvvEEEEvNT_6ParamsE --------------------------
	.section	.nv.constant0._ZN7cutlass13device_kernelINS_4gemm6kernel13GemmUniversalIN4cute5tupleIJiiiiEEENS1_10collective13CollectiveMmaINS1_34MainloopSm90TmaGmmaWarpSpecializedILi18ENS5_IJNS4_1CILi1EEESB_SB_EEENS1_32KernelTmaWarpSpecializedPingpongEEENS5_IJNSA_ILi64EEENSA_ILi128EEENSA_ILi32EEEEEENS_6half_tENS5_IJlSB_lEEESJ_NS5_IJSB_llEEENS4_8TiledMMAINS4_8MMA_AtomIJNS4_4SM904GMMA26MMA_64x128x16_F32F16F16_SSILNSP_5MajorE0ELSR_1ELNSP_7ScaleInE1ELSS_1EEEEEENS4_6LayoutISC_NS5_IJNSA_ILi0EEESW_SW_EEEEENS5_IJNS4_10UnderscoreESZ_SZ_EEEEENS4_13SM90_TMA_LOADENS4_14ComposedLayoutINS4_7SwizzleILi2ELi4ELi3EEENS4_18smem_ptr_flag_bitsILi16EEENSV_INS5_IJNSA_ILi8EEESH_EEENS5_IJSH_SB_EEEEEEEvNS4_8identityES12_NS13_INS14_ILi3ELi4ELi3EEES17_NSV_INS5_IJSF_S18_EEENS5_IJSB_SF_EEEEEEEvS1D_EENS_8epilogue10collective6detail29Sm90TmaWarpSpecializedAdapterINS1L_15DefaultEpilogueISJ_SK_SK_NS1K_6thread17LinearCombinationISJ_Li1EffLNS1P_9ScaleType4KindE0ELNS_15FloatRoundStyleE2ESJ_EENS1_15EpilogueDefaultEEEEEvvEEEEvNT_6ParamsE,"a",@progbits
	.sectionflags	@""
	.align	4
.nv.constant0._ZN7cutlass13device_kernelINS_4gemm6kernel13GemmUniversalIN4cute5tupleIJiiiiEEENS1_10collective13CollectiveMmaINS1_34MainloopSm90TmaGmmaWarpSpecializedILi18ENS5_IJNS4_1CILi1EEESB_SB_EEENS1_32KernelTmaWarpSpecializedPingpongEEENS5_IJNSA_ILi64EEENSA_ILi128EEENSA_ILi32EEEEEENS_6half_tENS5_IJlSB_lEEESJ_NS5_IJSB_llEEENS4_8TiledMMAINS4_8MMA_AtomIJNS4_4SM904GMMA26MMA_64x128x16_F32F16F16_SSILNSP_5MajorE0ELSR_1ELNSP_7ScaleInE1ELSS_1EEEEEENS4_6LayoutISC_NS5_IJNSA_ILi0EEESW_SW_EEEEENS5_IJNS4_10UnderscoreESZ_SZ_EEEEENS4_13SM90_TMA_LOADENS4_14ComposedLayoutINS4_7SwizzleILi2ELi4ELi3EEENS4_18smem_ptr_flag_bitsILi16EEENSV_INS5_IJNSA_ILi8EEESH_EEENS5_IJSH_SB_EEEEEEEvNS4_8identityES12_NS13_INS14_ILi3ELi4ELi3EEES17_NSV_INS5_IJSF_S18_EEENS5_IJSB_SF_EEEEEEEvS1D_EENS_8epilogue10collective6detail29Sm90TmaWarpSpecializedAdapterINS1L_15DefaultEpilogueISJ_SK_SK_NS1K_6thread17LinearCombinationISJ_Li1EffLNS1P_9ScaleType4KindE0ELNS_15FloatRoundStyleE2ESJ_EENS1_15EpilogueDefaultEEEEEvvEEEEvNT_6ParamsE:
	.zero		1664


//--------------------- SYMBOLS --------------------------

	.type		.nv.reservedSmem.offset0,@object
	.size		.nv.reservedSmem.offset0,0x4
	.type		__assertfail,@function
